// auto-generated by cutlass_sweep.gemm — config: {"arch": "sm_100", "cluster_m": 2, "cluster_n": 2, "dtype": "nvfp4", "dtype_b": "nvfp4", "layout": "nt", "stages": 0, "tile_k": 256, "tile_m": 256, "tile_n": 128}
#include "cutlass/cutlass.h"
#include "cutlass/gemm/collective/collective_builder.hpp"
#include "cutlass/gemm/device/gemm_universal_adapter.h"
#include "cutlass/gemm/kernel/gemm_universal.hpp"
#include "cutlass/epilogue/collective/collective_builder.hpp"

using ElemA = cutlass::nv_float4_t<cutlass::float_e2m1_t>;
using ElemB = cutlass::nv_float4_t<cutlass::float_e2m1_t>;
using ElemCD = cutlass::bfloat16_t;
using Acc  = float;
using TileShape    = cute::Shape<cute::_256, cute::_128, cute::_256>;
using ClusterShape = cute::Shape<cute::_2, cute::_2, cute::_1>;

using CollectiveEpilogue = typename cutlass::epilogue::collective::CollectiveBuilder<
    cutlass::arch::Sm100, cutlass::arch::OpClassTensorOp,
    TileShape, ClusterShape,
    cutlass::epilogue::collective::EpilogueTileAuto,
    Acc, Acc,
    ElemCD, cutlass::layout::RowMajor, 128 / cutlass::sizeof_bits<ElemCD>::value,
    ElemCD, cutlass::layout::RowMajor, 128 / cutlass::sizeof_bits<ElemCD>::value,
    cutlass::epilogue::collective::EpilogueScheduleAuto
  >::CollectiveOp;

using CollectiveMainloop = typename cutlass::gemm::collective::CollectiveBuilder<
    cutlass::arch::Sm100, cutlass::arch::OpClassBlockScaledTensorOp,
    ElemA, cutlass::layout::RowMajor, 32,
    ElemB, cutlass::layout::ColumnMajor, 32,
    Acc,
    TileShape, ClusterShape,
    cutlass::gemm::collective::StageCountAutoCarveout<static_cast<int>(sizeof(typename CollectiveEpilogue::SharedStorage))>,
    cutlass::gemm::collective::KernelScheduleAuto
  >::CollectiveOp;

using GemmKernel = cutlass::gemm::kernel::GemmUniversal<
    cute::Shape<int,int,int,int>,
    CollectiveMainloop,
    CollectiveEpilogue
>;
using Gemm = cutlass::gemm::device::GemmUniversalAdapter<GemmKernel>;

// Force the device kernel symbol into the cubin without needing a host main.
auto* _anchor = &cutlass::device_kernel<GemmKernel>;


// ===== COMPILED SASS (sm_100a) =====

	.target	sm_100a

	.elftype	@"ET_EXEC"


//--------------------- .note.nv.tkinfo           --------------------------
	.section	.note.nv.tkinfo,"",@"SHT_NOTE"
	.sectionflags	@"SHF_NOTE_NV_TKINFO"
	.tkinfo
        /*0018*/ 	.word	0x00000002
        /*0030*/ 	.string	""
        /*0030*/ 	.string	"ptxas"
        /*0030*/ 	.string	"Cuda compilation tools, release 13.0, V13.0.88"
        /*0030*/ 	.string	"Build cuda_13.0.r13.0/compiler.36424714_0"
        /*0030*/ 	.string	"-arch sm_100a -m 64 "



//--------------------- .note.nv.cuinfo           --------------------------
	.section	.note.nv.cuinfo,"",@"SHT_NOTE"
	.sectionflags	@"SHF_NOTE_NV_CUINFO"
        /*0018*/ 	.short	0x0002
        /*001a*/ 	.short	0x0064
        /*001c*/ 	.short	0x0082
	.zero		2


//--------------------- .nv.info                  --------------------------
	.section	.nv.info,"",@"SHT_CUDA_INFO"
	.align	4


	//----- nvinfo : EIATTR_REGCOUNT
	.align		4
        /*0000*/ 	.byte	0x04, 0x2f
        /*0002*/ 	.short	(.L_19 - .L_18)
	.align		4
.L_18:
        /*0004*/ 	.word	index@(_ZN7cutlass13device_kernelINS_4gemm6kernel13GemmUniversalIN4cute5tupleIJiiiiEEENS1_10collective13CollectiveMmaINS1_46MainloopSm100TmaUmmaWarpSpecializedBlockScaledILi6ELi2ELi2ENS5_IJNS4_1CILi2EEESB_NSA_ILi1EEEEEEEENS5_IJNSA_ILi256EEENSA_ILi128EEESF_EEENS5_IJNS_12float_e2m1_tENS_13float_ue4m3_tEEEENS5_IJNS5_IJlSC_lEEENS4_6LayoutINS5_IJNS5_IJNS5_IJNSA_ILi32EEENSA_ILi4EEEEEEiEEENS5_IJNS5_IJNSA_ILi16EEESO_EEEiEEENS5_IJSC_iEEEEEENS5_IJST_NS5_IJNS5_IJNSA_ILi0EEESC_EEENSA_ILi512EEEEEENS5_IJSW_iEEEEEEEEEEESK_S13_NS4_8TiledMMAINS4_8MMA_AtomIJNS4_23SM100_MMA_MXF4_2x1SM_SSISI_SI_fSJ_Li256ELi128ELi16ELNS4_4UMMA5MajorE0ELS18_0ELNS17_7ScaleInE0ELS19_0EEEEEENSM_INS5_IJSC_SC_SC_EEENS5_IJSW_SW_SW_EEEEENS5_IJNS4_10UnderscoreES1F_S1F_EEEEENS5_IJNS4_28SM100_TMA_2SM_LOAD_MULTICASTES1I_EEENS5_IJNS4_14ComposedLayoutINS4_7SwizzleILi3ELi4ELi3EEENS4_18smem_ptr_flag_bitsILi4EEENSM_INS5_IJNSA_ILi8EEESF_EEENS5_IJSF_SC_EEEEEEENSM_INS5_IJNS5_IJNS5_IJSP_SC_EEESS_EEESC_NS5_IJSC_SO_EEEEEENS5_IJNS5_IJNS5_IJSS_SY_EEESX_EEESW_NS5_IJSO_SY_EEEEEEEEEEEvNS4_8identityENS5_IJNS4_18SM100_TMA_2SM_LOADES1I_EEES23_vS24_EENS_8epilogue10collective18CollectiveEpilogueINS28_23Sm100TmaWarpSpecializedILi4ELi2ELi32ELb1ELb0EEEJNS5_IJSG_SG_SF_EEENS5_IJNSM_ISG_SC_EENSM_ISN_SC_EEEEENS_10bfloat16_tESL_S2H_SL_NS28_6fusion15FusionCallbacksIS2C_NS2I_17LinearCombinationIS2H_fS2H_fLNS_15FloatRoundStyleE2EEES2D_S2G_JEEENS4_5SM1004TMEM4LOAD26SM100_TMEM_LOAD_32dp32b32xENS4_13SM90_TMA_LOADENS1K_INS1L_ILi2ELi4ELi3EEENS1N_ILi16EEENSM_INS5_IJS1P_SN_EEENS5_IJSN_SC_EEEEEEENS4_39AutoVectorizingCopyWithAssumedAlignmentILi128EEENS4_14SM90_TMA_STOREES2Y_S30_S30_EEEvvEEEEvNT_6ParamsE)
        /*0008*/ 	.word	0x00000076


	//----- nvinfo : EIATTR_FRAME_SIZE
	.align		4
.L_19:
        /*000c*/ 	.byte	0x04, 0x11
        /*000e*/ 	.short	(.L_21 - .L_20)
	.align		4
.L_20:
        /*0010*/ 	.word	index@($__internal_2_$__cuda_sm10x_tcgen05_guardrail_trap_unallocated_columns_being_dealloced)
        /*0014*/ 	.word	0x00000000


	//----- nvinfo : EIATTR_FRAME_SIZE
	.align		4
.L_21:
        /*0018*/ 	.byte	0x04, 0x11
        /*001a*/ 	.short	(.L_23 - .L_22)
	.align		4
.L_22:
        /*001c*/ 	.word	index@($__internal_1_$__cuda_sm10x_tcgen05_guardrail_trap_phase_invalid_during_alloc)
        /*0020*/ 	.word	0x00000000


	//----- nvinfo : EIATTR_FRAME_SIZE
	.align		4
.L_23:
        /*0024*/ 	.byte	0x04, 0x11
        /*0026*/ 	.short	(.L_25 - .L_24)
	.align		4
.L_24:
        /*0028*/ 	.word	index@($__internal_0_$__cuda_sm10x_tcgen05_guardrail_trap_col_being_dealloced_not_returned_by_alloc)
        /*002c*/ 	.word	0x00000000


	//----- nvinfo : EIATTR_FRAME_SIZE
	.align		4
.L_25:
        /*0030*/ 	.byte	0x04, 0x11
        /*0032*/ 	.short	(.L_27 - .L_26)
	.align		4
.L_26:
        /*0034*/ 	.word	index@(_ZN7cutlass13device_kernelINS_4gemm6kernel13GemmUniversalIN4cute5tupleIJiiiiEEENS1_10collective13CollectiveMmaINS1_46MainloopSm100TmaUmmaWarpSpecializedBlockScaledILi6ELi2ELi2ENS5_IJNS4_1CILi2EEESB_NSA_ILi1EEEEEEEENS5_IJNSA_ILi256EEENSA_ILi128EEESF_EEENS5_IJNS_12float_e2m1_tENS_13float_ue4m3_tEEEENS5_IJNS5_IJlSC_lEEENS4_6LayoutINS5_IJNS5_IJNS5_IJNSA_ILi32EEENSA_ILi4EEEEEEiEEENS5_IJNS5_IJNSA_ILi16EEESO_EEEiEEENS5_IJSC_iEEEEEENS5_IJST_NS5_IJNS5_IJNSA_ILi0EEESC_EEENSA_ILi512EEEEEENS5_IJSW_iEEEEEEEEEEESK_S13_NS4_8TiledMMAINS4_8MMA_AtomIJNS4_23SM100_MMA_MXF4_2x1SM_SSISI_SI_fSJ_Li256ELi128ELi16ELNS4_4UMMA5MajorE0ELS18_0ELNS17_7ScaleInE0ELS19_0EEEEEENSM_INS5_IJSC_SC_SC_EEENS5_IJSW_SW_SW_EEEEENS5_IJNS4_10UnderscoreES1F_S1F_EEEEENS5_IJNS4_28SM100_TMA_2SM_LOAD_MULTICASTES1I_EEENS5_IJNS4_14ComposedLayoutINS4_7SwizzleILi3ELi4ELi3EEENS4_18smem_ptr_flag_bitsILi4EEENSM_INS5_IJNSA_ILi8EEESF_EEENS5_IJSF_SC_EEEEEEENSM_INS5_IJNS5_IJNS5_IJSP_SC_EEESS_EEESC_NS5_IJSC_SO_EEEEEENS5_IJNS5_IJNS5_IJSS_SY_EEESX_EEESW_NS5_IJSO_SY_EEEEEEEEEEEvNS4_8identityENS5_IJNS4_18SM100_TMA_2SM_LOADES1I_EEES23_vS24_EENS_8epilogue10collective18CollectiveEpilogueINS28_23Sm100TmaWarpSpecializedILi4ELi2ELi32ELb1ELb0EEEJNS5_IJSG_SG_SF_EEENS5_IJNSM_ISG_SC_EENSM_ISN_SC_EEEEENS_10bfloat16_tESL_S2H_SL_NS28_6fusion15FusionCallbacksIS2C_NS2I_17LinearCombinationIS2H_fS2H_fLNS_15FloatRoundStyleE2EEES2D_S2G_JEEENS4_5SM1004TMEM4LOAD26SM100_TMEM_LOAD_32dp32b32xENS4_13SM90_TMA_LOADENS1K_INS1L_ILi2ELi4ELi3EEENS1N_ILi16EEENSM_INS5_IJS1P_SN_EEENS5_IJSN_SC_EEEEEEENS4_39AutoVectorizingCopyWithAssumedAlignmentILi128EEENS4_14SM90_TMA_STOREES2Y_S30_S30_EEEvvEEEEvNT_6ParamsE)
        /*0038*/ 	.word	0x00000000


	//----- nvinfo : EIATTR_MIN_STACK_SIZE
	.align		4
.L_27:
        /*003c*/ 	.byte	0x04, 0x12
        /*003e*/ 	.short	(.L_29 - .L_28)
	.align		4
.L_28:
        /*0040*/ 	.word	index@(_ZN7cutlass13device_kernelINS_4gemm6kernel13GemmUniversalIN4cute5tupleIJiiiiEEENS1_10collective13CollectiveMmaINS1_46MainloopSm100TmaUmmaWarpSpecializedBlockScaledILi6ELi2ELi2ENS5_IJNS4_1CILi2EEESB_NSA_ILi1EEEEEEEENS5_IJNSA_ILi256EEENSA_ILi128EEESF_EEENS5_IJNS_12float_e2m1_tENS_13float_ue4m3_tEEEENS5_IJNS5_IJlSC_lEEENS4_6LayoutINS5_IJNS5_IJNS5_IJNSA_ILi32EEENSA_ILi4EEEEEEiEEENS5_IJNS5_IJNSA_ILi16EEESO_EEEiEEENS5_IJSC_iEEEEEENS5_IJST_NS5_IJNS5_IJNSA_ILi0EEESC_EEENSA_ILi512EEEEEENS5_IJSW_iEEEEEEEEEEESK_S13_NS4_8TiledMMAINS4_8MMA_AtomIJNS4_23SM100_MMA_MXF4_2x1SM_SSISI_SI_fSJ_Li256ELi128ELi16ELNS4_4UMMA5MajorE0ELS18_0ELNS17_7ScaleInE0ELS19_0EEEEEENSM_INS5_IJSC_SC_SC_EEENS5_IJSW_SW_SW_EEEEENS5_IJNS4_10UnderscoreES1F_S1F_EEEEENS5_IJNS4_28SM100_TMA_2SM_LOAD_MULTICASTES1I_EEENS5_IJNS4_14ComposedLayoutINS4_7SwizzleILi3ELi4ELi3EEENS4_18smem_ptr_flag_bitsILi4EEENSM_INS5_IJNSA_ILi8EEESF_EEENS5_IJSF_SC_EEEEEEENSM_INS5_IJNS5_IJNS5_IJSP_SC_EEESS_EEESC_NS5_IJSC_SO_EEEEEENS5_IJNS5_IJNS5_IJSS_SY_EEESX_EEESW_NS5_IJSO_SY_EEEEEEEEEEEvNS4_8identityENS5_IJNS4_18SM100_TMA_2SM_LOADES1I_EEES23_vS24_EENS_8epilogue10collective18CollectiveEpilogueINS28_23Sm100TmaWarpSpecializedILi4ELi2ELi32ELb1ELb0EEEJNS5_IJSG_SG_SF_EEENS5_IJNSM_ISG_SC_EENSM_ISN_SC_EEEEENS_10bfloat16_tESL_S2H_SL_NS28_6fusion15FusionCallbacksIS2C_NS2I_17LinearCombinationIS2H_fS2H_fLNS_15FloatRoundStyleE2EEES2D_S2G_JEEENS4_5SM1004TMEM4LOAD26SM100_TMEM_LOAD_32dp32b32xENS4_13SM90_TMA_LOADENS1K_INS1L_ILi2ELi4ELi3EEENS1N_ILi16EEENSM_INS5_IJS1P_SN_EEENS5_IJSN_SC_EEEEEEENS4_39AutoVectorizingCopyWithAssumedAlignmentILi128EEENS4_14SM90_TMA_STOREES2Y_S30_S30_EEEvvEEEEvNT_6ParamsE)
        /*0044*/ 	.word	0x00000000
.L_29:


//--------------------- .nv.compat                --------------------------
	.section	.nv.compat,"",@"SHT_CUDA_COMPAT_INFO"
	.align	4
        /*0000*/ 	.byte	0x02, 0x09, 0x01, 0x00, 0x02, 0x02, 0x02, 0x00, 0x02, 0x05, 0x05, 0x00, 0x03, 0x07, 0x01, 0x01
        /*0010*/ 	.byte	0x02, 0x03, 0x01, 0x00, 0x02, 0x06, 0x01, 0x00, 0x04, 0x0b, 0x08, 0x00, 0x09, 0x00, 0x00, 0x00
        /*0020*/ 	.byte	0x00, 0x00, 0x00, 0x00


//--------------------- .nv.info._ZN7cutlass13device_kernelINS_4gemm6kernel13GemmUniversalIN4cute5tupleIJiiiiEEENS1_10collective13CollectiveMmaINS1_46MainloopSm100TmaUmmaWarpSpecializedBlockScaledILi6ELi2ELi2ENS5_IJNS4_1CILi2EEESB_NSA_ILi1EEEEEEEENS5_IJNSA_ILi256EEENSA_ILi128EEESF_EEENS5_IJNS_12float_e2m1_tENS_13float_ue4m3_tEEEENS5_IJNS5_IJlSC_lEEENS4_6LayoutINS5_IJNS5_IJNS5_IJNSA_ILi32EEENSA_ILi4EEEEEEiEEENS5_IJNS5_IJNSA_ILi16EEESO_EEEiEEENS5_IJSC_iEEEEEENS5_IJST_NS5_IJNS5_IJNSA_ILi0EEESC_EEENSA_ILi512EEEEEENS5_IJSW_iEEEEEEEEEEESK_S13_NS4_8TiledMMAINS4_8MMA_AtomIJNS4_23SM100_MMA_MXF4_2x1SM_SSISI_SI_fSJ_Li256ELi128ELi16ELNS4_4UMMA5MajorE0ELS18_0ELNS17_7ScaleInE0ELS19_0EEEEEENSM_INS5_IJSC_SC_SC_EEENS5_IJSW_SW_SW_EEEEENS5_IJNS4_10UnderscoreES1F_S1F_EEEEENS5_IJNS4_28SM100_TMA_2SM_LOAD_MULTICASTES1I_EEENS5_IJNS4_14ComposedLayoutINS4_7SwizzleILi3ELi4ELi3EEENS4_18smem_ptr_flag_bitsILi4EEENSM_INS5_IJNSA_ILi8EEESF_EEENS5_IJSF_SC_EEEEEEENSM_INS5_IJNS5_IJNS5_IJSP_SC_EEESS_EEESC_NS5_IJSC_SO_EEEEEENS5_IJNS5_IJNS5_IJSS_SY_EEESX_EEESW_NS5_IJSO_SY_EEEEEEEEEEEvNS4_8identityENS5_IJNS4_18SM100_TMA_2SM_LOADES1I_EEES23_vS24_EENS_8epilogue10collective18CollectiveEpilogueINS28_23Sm100TmaWarpSpecializedILi4ELi2ELi32ELb1ELb0EEEJNS5_IJSG_SG_SF_EEENS5_IJNSM_ISG_SC_EENSM_ISN_SC_EEEEENS_10bfloat16_tESL_S2H_SL_NS28_6fusion15FusionCallbacksIS2C_NS2I_17LinearCombinationIS2H_fS2H_fLNS_15FloatRoundStyleE2EEES2D_S2G_JEEENS4_5SM1004TMEM4LOAD26SM100_TMEM_LOAD_32dp32b32xENS4_13SM90_TMA_LOADENS1K_INS1L_ILi2ELi4ELi3EEENS1N_ILi16EEENSM_INS5_IJS1P_SN_EEENS5_IJSN_SC_EEEEEEENS4_39AutoVectorizingCopyWithAssumedAlignmentILi128EEENS4_14SM90_TMA_STOREES2Y_S30_S30_EEEvvEEEEvNT_6ParamsE --------------------------
	.section	.nv.info._ZN7cutlass13device_kernelINS_4gemm6kernel13GemmUniversalIN4cute5tupleIJiiiiEEENS1_10collective13CollectiveMmaINS1_46MainloopSm100TmaUmmaWarpSpecializedBlockScaledILi6ELi2ELi2ENS5_IJNS4_1CILi2EEESB_NSA_ILi1EEEEEEEENS5_IJNSA_ILi256EEENSA_ILi128EEESF_EEENS5_IJNS_12float_e2m1_tENS_13float_ue4m3_tEEEENS5_IJNS5_IJlSC_lEEENS4_6LayoutINS5_IJNS5_IJNS5_IJNSA_ILi32EEENSA_ILi4EEEEEEiEEENS5_IJNS5_IJNSA_ILi16EEESO_EEEiEEENS5_IJSC_iEEEEEENS5_IJST_NS5_IJNS5_IJNSA_ILi0EEESC_EEENSA_ILi512EEEEEENS5_IJSW_iEEEEEEEEEEESK_S13_NS4_8TiledMMAINS4_8MMA_AtomIJNS4_23SM100_MMA_MXF4_2x1SM_SSISI_SI_fSJ_Li256ELi128ELi16ELNS4_4UMMA5MajorE0ELS18_0ELNS17_7ScaleInE0ELS19_0EEEEEENSM_INS5_IJSC_SC_SC_EEENS5_IJSW_SW_SW_EEEEENS5_IJNS4_10UnderscoreES1F_S1F_EEEEENS5_IJNS4_28SM100_TMA_2SM_LOAD_MULTICASTES1I_EEENS5_IJNS4_14ComposedLayoutINS4_7SwizzleILi3ELi4ELi3EEENS4_18smem_ptr_flag_bitsILi4EEENSM_INS5_IJNSA_ILi8EEESF_EEENS5_IJSF_SC_EEEEEEENSM_INS5_IJNS5_IJNS5_IJSP_SC_EEESS_EEESC_NS5_IJSC_SO_EEEEEENS5_IJNS5_IJNS5_IJSS_SY_EEESX_EEESW_NS5_IJSO_SY_EEEEEEEEEEEvNS4_8identityENS5_IJNS4_18SM100_TMA_2SM_LOADES1I_EEES23_vS24_EENS_8epilogue10collective18CollectiveEpilogueINS28_23Sm100TmaWarpSpecializedILi4ELi2ELi32ELb1ELb0EEEJNS5_IJSG_SG_SF_EEENS5_IJNSM_ISG_SC_EENSM_ISN_SC_EEEEENS_10bfloat16_tESL_S2H_SL_NS28_6fusion15FusionCallbacksIS2C_NS2I_17LinearCombinationIS2H_fS2H_fLNS_15FloatRoundStyleE2EEES2D_S2G_JEEENS4_5SM1004TMEM4LOAD26SM100_TMEM_LOAD_32dp32b32xENS4_13SM90_TMA_LOADENS1K_INS1L_ILi2ELi4ELi3EEENS1N_ILi16EEENSM_INS5_IJS1P_SN_EEENS5_IJSN_SC_EEEEEEENS4_39AutoVectorizingCopyWithAssumedAlignmentILi128EEENS4_14SM90_TMA_STOREES2Y_S30_S30_EEEvvEEEEvNT_6ParamsE,"",@"SHT_CUDA_INFO"
	.sectionflags	@""
	.align	4


	//----- nvinfo : EIATTR_CUDA_API_VERSION
	.align		4
        /*0000*/ 	.byte	0x04, 0x37
        /*0002*/ 	.short	(.L_31 - .L_30)
.L_30:
        /*0004*/ 	.word	0x00000082


	//----- nvinfo : EIATTR_KPARAM_INFO
	.align		4
.L_31:
        /*0008*/ 	.byte	0x04, 0x17
        /*000a*/ 	.short	(.L_33 - .L_32)
.L_32:
        /*000c*/ 	.word	0x00000000
        /*0010*/ 	.short	0x0000
        /*0012*/ 	.short	0x0000
        /*0014*/ 	.byte	0x00, 0xf0, 0x01, 0x30


	//----- nvinfo : EIATTR_AT_ENTRY_FRAGMENTS
	.align		4
.L_33:
        /*0018*/ 	.byte	0x04, 0x4f
        /*001a*/ 	.short	(.L_35 - .L_34)


	//   ....[0]....
.L_34:
        /*001c*/ 	.word	0x00000007


	//----- nvinfo : EIATTR_RESERVED_SMEM_USED
	.align		4
.L_35:
        /*0020*/ 	.byte	0x01, 0x41
	.zero		2


	//----- nvinfo : EIATTR_SPARSE_MMA_MASK
	.align		4
        /*0024*/ 	.byte	0x03, 0x50
        /*0026*/ 	.short	0x0000


	//----- nvinfo : EIATTR_TCGEN05_2CTA_USED
	.align		4
        /*0028*/ 	.byte	0x01, 0x52
	.zero		2


	//----- nvinfo : EIATTR_MAXREG_COUNT
	.align		4
        /*002c*/ 	.byte	0x03, 0x1b
        /*002e*/ 	.short	0x00ff


	//----- nvinfo : EIATTR_NUM_BARRIERS
	.align		4
        /*0030*/ 	.byte	0x02, 0x4c
        /*0032*/ 	.byte	0x07
	.zero		1


	//----- nvinfo : EIATTR_EXTERNS
	.align		4
        /*0034*/ 	.byte	0x04, 0x0f
        /*0036*/ 	.short	(.L_37 - .L_36)


	//   ....[0]....
	.align		4
.L_36:
        /*0038*/ 	.word	index@(__assertfail)


	//----- nvinfo : EIATTR_MERCURY_ISA_VERSION
	.align		4
.L_37:
        /*003c*/ 	.byte	0x03, 0x5f
        /*003e*/ 	.short	0x0101


	//----- nvinfo : EIATTR_INT_WARP_WIDE_INSTR_OFFSETS
	.align		4
        /*0040*/ 	.byte	0x04, 0x31
        /*0042*/ 	.short	(.L_39 - .L_38)


	//   ....[0]....
.L_38:
        /*0044*/ 	.word	0x00000dd0


	//   ....[1]....
        /*0048*/ 	.word	0x00000e70


	//   ....[2]....
        /*004c*/ 	.word	0x00004b40


	//   ....[3]....
        /*0050*/ 	.word	0x00004b60


	//   ....[4]....
        /*0054*/ 	.word	0x00004b90


	//   ....[5]....
        /*0058*/ 	.word	0x000056d0


	//   ....[6]....
        /*005c*/ 	.word	0x00005740


	//   ....[7]....
        /*0060*/ 	.word	0x00005820


	//   ....[8]....
        /*0064*/ 	.word	0x000058a0


	//   ....[9]....
        /*0068*/ 	.word	0x000059a0


	//   ....[10]....
        /*006c*/ 	.word	0x00005a20


	//   ....[11]....
        /*0070*/ 	.word	0x00005b10


	//   ....[12]....
        /*0074*/ 	.word	0x00005bc0


	//----- nvinfo : EIATTR_COOP_GROUP_MASK_REGIDS
	.align		4
.L_39:
        /*0078*/ 	.byte	0x04, 0x29
        /*007a*/ 	.short	(.L_41 - .L_40)


	//   ....[0]....
.L_40:
        /*007c*/ 	.word	0xffffffff


	//   ....[1]....
        /*0080*/ 	.word	0xffffffff


	//   ....[2]....
        /*0084*/ 	.word	0xffffffff


	//   ....[3]....
        /*0088*/ 	.word	0xffffffff


	//   ....[4]....
        /*008c*/ 	.word	0xffffffff


	//   ....[5]....
        /*0090*/ 	.word	0xffffffff


	//   ....[6]....
        /*0094*/ 	.word	0xffffffff


	//   ....[7]....
        /*0098*/ 	.word	0xffffffff


	//   ....[8]....
        /*009c*/ 	.word	0xffffffff


	//   ....[9]....
        /*00a0*/ 	.word	0xffffffff


	//   ....[10]....
        /*00a4*/ 	.word	0xffffffff


	//   ....[11]....
        /*00a8*/ 	.word	0xffffffff


	//   ....[12]....
        /*00ac*/ 	.word	0xffffffff


	//   ....[13]....
        /*00b0*/ 	.word	0xffffffff


	//----- nvinfo : EIATTR_COOP_GROUP_INSTR_OFFSETS
	.align		4
.L_41:
        /*00b4*/ 	.byte	0x04, 0x28
        /*00b6*/ 	.short	(.L_43 - .L_42)


	//   ....[0]....
.L_42:
        /*00b8*/ 	.word	0x000000b0


	//   ....[1]....
        /*00bc*/ 	.word	0x00000580


	//   ....[2]....
        /*00c0*/ 	.word	0x00000780


	//   ....[3]....
        /*00c4*/ 	.word	0x00000910


	//   ....[4]....
        /*00c8*/ 	.word	0x00000a00


	//   ....[5]....
        /*00cc*/ 	.word	0x00000b60


	//   ....[6]....
        /*00d0*/ 	.word	0x00000cb0


	//   ....[7]....
        /*00d4*/ 	.word	0x00000ef0


	//   ....[8]....
        /*00d8*/ 	.word	0x00002660


	//   ....[9]....
        /*00dc*/ 	.word	0x00003630


	//   ....[10]....
        /*00e0*/ 	.word	0x00003b00


	//   ....[11]....
        /*00e4*/ 	.word	0x00003b30


	//   ....[12]....
        /*00e8*/ 	.word	0x00004a40


	//   ....[13]....
        /*00ec*/ 	.word	0x00004c50


	//----- nvinfo : EIATTR_VRC_CTA_INIT_COUNT
	.align		4
.L_43:
        /*00f0*/ 	.byte	0x02, 0x4a
        /*00f2*/ 	.byte	0x80
	.zero		1


	//----- nvinfo : EIATTR_SYSCALL_OFFSETS
	.align		4
        /*00f4*/ 	.byte	0x04, 0x46
        /*00f6*/ 	.short	(.L_45 - .L_44)


	//   ....[0]....
.L_44:
        /*00f8*/ 	.word	0x00006810


	//   ....[1]....
        /*00fc*/ 	.word	0x00006900


	//   ....[2]....
        /*0100*/ 	.word	0x000070d0


	//   ....[3]....
        /*0104*/ 	.word	0x00007d50


	//   ....[4]....
        /*0108*/ 	.word	0x000089b0


	//   ....[5]....
        /*010c*/ 	.word	0x00009610


	//----- nvinfo : EIATTR_MBARRIER_INSTR_OFFSETS
	.align		4
.L_45:
        /*0110*/ 	.byte	0x04, 0x39
        /*0112*/ 	.short	(.L_47 - .L_46)


	//   ....[0]....
.L_46:
        /*0114*/ 	.word	0x000006b0
        /*0118*/ 	.word	0x000000ff
        /*011c*/ 	.word	0x00000000
        /*0120*/ 	.short	0x0100
        /*0122*/ 	.byte	0x04
	.zero		1


	//   ....[1]....
        /*0124*/ 	.word	0x000006c0
        /*0128*/ 	.word	0x000000ff
        /*012c*/ 	.word	0x00000030
        /*0130*/ 	.short	0x0100
        /*0132*/ 	.byte	0x04
	.zero		1


	//   ....[2]....
        /*0134*/ 	.word	0x000006d0
        /*0138*/ 	.word	0x000000ff
        /*013c*/ 	.word	0x00000008
        /*0140*/ 	.short	0x0100
        /*0142*/ 	.byte	0x04
	.zero		1


	//   ....[3]....
        /*0144*/ 	.word	0x000006e0
        /*0148*/ 	.word	0x000000ff
        /*014c*/ 	.word	0x00000038
        /*0150*/ 	.short	0x0100
        /*0152*/ 	.byte	0x04
	.zero		1


	//   ....[4]....
        /*0154*/ 	.word	0x000006f0
        /*0158*/ 	.word	0x000000ff
        /*015c*/ 	.word	0x00000010
        /*0160*/ 	.short	0x0100
        /*0162*/ 	.byte	0x04
	.zero		1


	//   ....[5]....
        /*0164*/ 	.word	0x00000700
        /*0168*/ 	.word	0x000000ff
        /*016c*/ 	.word	0x00000040
        /*0170*/ 	.short	0x0100
        /*0172*/ 	.byte	0x04
	.zero		1


	//   ....[6]....
        /*0174*/ 	.word	0x00000710
        /*0178*/ 	.word	0x000000ff
        /*017c*/ 	.word	0x00000018
        /*0180*/ 	.short	0x0100
        /*0182*/ 	.byte	0x04
	.zero		1


	//   ....[7]....
        /*0184*/ 	.word	0x00000720
        /*0188*/ 	.word	0x000000ff
        /*018c*/ 	.word	0x00000048
        /*0190*/ 	.short	0x0100
        /*0192*/ 	.byte	0x04
	.zero		1


	//   ....[8]....
        /*0194*/ 	.word	0x00000730
        /*0198*/ 	.word	0x000000ff
        /*019c*/ 	.word	0x00000020
        /*01a0*/ 	.short	0x0100
        /*01a2*/ 	.byte	0x04
	.zero		1


	//   ....[9]....
        /*01a4*/ 	.word	0x00000740
        /*01a8*/ 	.word	0x000000ff
        /*01ac*/ 	.word	0x00000050
        /*01b0*/ 	.short	0x0100
        /*01b2*/ 	.byte	0x04
	.zero		1


	//   ....[10]....
        /*01b4*/ 	.word	0x00000750
        /*01b8*/ 	.word	0x000000ff
        /*01bc*/ 	.word	0x00000028
        /*01c0*/ 	.short	0x0100
        /*01c2*/ 	.byte	0x04
	.zero		1


	//   ....[11]....
        /*01c4*/ 	.word	0x00000760
        /*01c8*/ 	.word	0x000000ff
        /*01cc*/ 	.word	0x00000058
        /*01d0*/ 	.short	0x0100
        /*01d2*/ 	.byte	0x04
	.zero		1


	//   ....[12]....
        /*01d4*/ 	.word	0x00000880
        /*01d8*/ 	.word	0x000000ff
        /*01dc*/ 	.word	0x00000060
        /*01e0*/ 	.short	0x0100
        /*01e2*/ 	.byte	0x04
	.zero		1


	//   ....[13]....
        /*01e4*/ 	.word	0x00000890
        /*01e8*/ 	.word	0x000000ff
        /*01ec*/ 	.word	0x00000080
        /*01f0*/ 	.short	0x0100
        /*01f2*/ 	.byte	0x04
	.zero		1


	//   ....[14]....
        /*01f4*/ 	.word	0x000008a0
        /*01f8*/ 	.word	0x000000ff
        /*01fc*/ 	.word	0x00000068
        /*0200*/ 	.short	0x0100
        /*0202*/ 	.byte	0x04
	.zero		1


	//   ....[15]....
        /*0204*/ 	.word	0x000008b0
        /*0208*/ 	.word	0x000000ff
        /*020c*/ 	.word	0x00000088
        /*0210*/ 	.short	0x0100
        /*0212*/ 	.byte	0x04
	.zero		1


	//   ....[16]....
        /*0214*/ 	.word	0x000008c0
        /*0218*/ 	.word	0x000000ff
        /*021c*/ 	.word	0x00000070
        /*0220*/ 	.short	0x0100
        /*0222*/ 	.byte	0x04
	.zero		1


	//   ....[17]....
        /*0224*/ 	.word	0x000008d0
        /*0228*/ 	.word	0x000000ff
        /*022c*/ 	.word	0x00000090
        /*0230*/ 	.short	0x0100
        /*0232*/ 	.byte	0x04
	.zero		1


	//   ....[18]....
        /*0234*/ 	.word	0x000008e0
        /*0238*/ 	.word	0x000000ff
        /*023c*/ 	.word	0x00000078
        /*0240*/ 	.short	0x0100
        /*0242*/ 	.byte	0x04
	.zero		1


	//   ....[19]....
        /*0244*/ 	.word	0x000008f0
        /*0248*/ 	.word	0x000000ff
        /*024c*/ 	.word	0x00000098
        /*0250*/ 	.short	0x0100
        /*0252*/ 	.byte	0x04
	.zero		1


	//   ....[20]....
        /*0254*/ 	.word	0x000009d0
        /*0258*/ 	.word	0x000000ff
        /*025c*/ 	.word	0x000000a0
        /*0260*/ 	.short	0x0100
        /*0262*/ 	.byte	0x06
	.zero		1


	//   ....[21]....
        /*0264*/ 	.word	0x000009e0
        /*0268*/ 	.word	0x000000ff
        /*026c*/ 	.word	0x000000a8
        /*0270*/ 	.short	0x0100
        /*0272*/ 	.byte	0x06
	.zero		1


	//   ....[22]....
        /*0274*/ 	.word	0x00000b10
        /*0278*/ 	.word	0x000000ff
        /*027c*/ 	.word	0x000000b0
        /*0280*/ 	.short	0x0100
        /*0282*/ 	.byte	0x06
	.zero		1


	//   ....[23]....
        /*0284*/ 	.word	0x00000b20
        /*0288*/ 	.word	0x000000ff
        /*028c*/ 	.word	0x000000c0
        /*0290*/ 	.short	0x0100
        /*0292*/ 	.byte	0x06
	.zero		1


	//   ....[24]....
        /*0294*/ 	.word	0x00000b30
        /*0298*/ 	.word	0x000000ff
        /*029c*/ 	.word	0x000000b8
        /*02a0*/ 	.short	0x0100
        /*02a2*/ 	.byte	0x06
	.zero		1


	//   ....[25]....
        /*02a4*/ 	.word	0x00000b40
        /*02a8*/ 	.word	0x000000ff
        /*02ac*/ 	.word	0x000000c8
        /*02b0*/ 	.short	0x0100
        /*02b2*/ 	.byte	0x06
	.zero		1


	//   ....[26]....
        /*02b4*/ 	.word	0x00000c60
        /*02b8*/ 	.word	0x000000ff
        /*02bc*/ 	.word	0x000000d0
        /*02c0*/ 	.short	0x0100
        /*02c2*/ 	.byte	0x04
	.zero		1


	//   ....[27]....
        /*02c4*/ 	.word	0x00000c70
        /*02c8*/ 	.word	0x000000ff
        /*02cc*/ 	.word	0x000000e0
        /*02d0*/ 	.short	0x0100
        /*02d2*/ 	.byte	0x04
	.zero		1


	//   ....[28]....
        /*02d4*/ 	.word	0x00000c80
        /*02d8*/ 	.word	0x000000ff
        /*02dc*/ 	.word	0x000000d8
        /*02e0*/ 	.short	0x0100
        /*02e2*/ 	.byte	0x04
	.zero		1


	//   ....[29]....
        /*02e4*/ 	.word	0x00000c90
        /*02e8*/ 	.word	0x000000ff
        /*02ec*/ 	.word	0x000000e8
        /*02f0*/ 	.short	0x0100
        /*02f2*/ 	.byte	0x04
	.zero		1


	//   ....[30]....
        /*02f4*/ 	.word	0x00000d80
        /*02f8*/ 	.word	0x000000ff
        /*02fc*/ 	.word	0x000000f0
        /*0300*/ 	.short	0x0100
        /*0302*/ 	.byte	0x04
	.zero		1


	//   ....[31]....
        /*0304*/ 	.word	0x00000d90
        /*0308*/ 	.word	0x000000ff
        /*030c*/ 	.word	0x00000100
        /*0310*/ 	.short	0x0100
        /*0312*/ 	.byte	0x04
	.zero		1


	//   ....[32]....
        /*0314*/ 	.word	0x00000da0
        /*0318*/ 	.word	0x000000ff
        /*031c*/ 	.word	0x000000f8
        /*0320*/ 	.short	0x0100
        /*0322*/ 	.byte	0x04
	.zero		1


	//   ....[33]....
        /*0324*/ 	.word	0x00000db0
        /*0328*/ 	.word	0x000000ff
        /*032c*/ 	.word	0x00000108
        /*0330*/ 	.short	0x0100
        /*0332*/ 	.byte	0x04
	.zero		1


	//   ....[34]....
        /*0334*/ 	.word	0x00000eb0
        /*0338*/ 	.word	0x000000ff
        /*033c*/ 	.word	0x00000110
        /*0340*/ 	.short	0x0100
        /*0342*/ 	.byte	0x06
	.zero		1


	//   ....[35]....
        /*0344*/ 	.word	0x00001b20
        /*0348*/ 	.word	0x00000003
        /*034c*/ 	.word	0x00000100
        /*0350*/ 	.short	0x010a
        /*0352*/ 	.byte	0xff
	.zero		1


	//   ....[36]....
        /*0354*/ 	.word	0x00001b50
        /*0358*/ 	.word	0x00000003
        /*035c*/ 	.word	0x000000f0
        /*0360*/ 	.short	0x0101
        /*0362*/ 	.byte	0xff
	.zero		1


	//   ....[37]....
        /*0364*/ 	.word	0x00001c20
        /*0368*/ 	.word	0x000000ff
        /*036c*/ 	.word	0x00000030
        /*0370*/ 	.short	0x010a
        /*0372*/ 	.byte	0x04
	.zero		1


	//   ....[38]....
        /*0374*/ 	.word	0x00001d30
        /*0378*/ 	.word	0x000000ff
        /*037c*/ 	.word	0x00000030
        /*0380*/ 	.short	0x010a
        /*0382*/ 	.byte	0x05
	.zero		1


	//   ....[39]....
        /*0384*/ 	.word	0x00001e90
        /*0388*/ 	.word	0x000000ff
        /*038c*/ 	.word	0x00000030
        /*0390*/ 	.short	0x010a
        /*0392*/ 	.byte	0x07
	.zero		1


	//   ....[40]....
        /*0394*/ 	.word	0x00002180
        /*0398*/ 	.word	0x000000ff
        /*039c*/ 	.word	0x000000a8
        /*03a0*/ 	.short	0x0101
        /*03a2*/ 	.byte	0x06
	.zero		1


	//   ....[41]....
        /*03a4*/ 	.word	0x000021a0
        /*03a8*/ 	.word	0x000000ff
        /*03ac*/ 	.word	0x00000030
        /*03b0*/ 	.short	0x010a
        /*03b2*/ 	.byte	0x04
	.zero		1


	//   ....[42]....
        /*03b4*/ 	.word	0x00002220
        /*03b8*/ 	.word	0x000000ff
        /*03bc*/ 	.word	0x00000030
        /*03c0*/ 	.short	0x010a
        /*03c2*/ 	.byte	0x07
	.zero		1


	//   ....[43]....
        /*03c4*/ 	.word	0x00002360
        /*03c8*/ 	.word	0x000000ff
        /*03cc*/ 	.word	0x00000030
        /*03d0*/ 	.short	0x010a
        /*03d2*/ 	.byte	0x04
	.zero		1


	//   ....[44]....
        /*03d4*/ 	.word	0x00002690
        /*03d8*/ 	.word	0x00000003
        /*03dc*/ 	.word	0x000000b0
        /*03e0*/ 	.short	0x010a
        /*03e2*/ 	.byte	0xff
	.zero		1


	//   ....[45]....
        /*03e4*/ 	.word	0x000027e0
        /*03e8*/ 	.word	0x00000000
        /*03ec*/ 	.word	0x00000000
        /*03f0*/ 	.short	0x0101
        /*03f2*/ 	.byte	0xff
	.zero		1


	//   ....[46]....
        /*03f4*/ 	.word	0x00002d90
        /*03f8*/ 	.word	0x000000ff
        /*03fc*/ 	.word	0x00000000
        /*0400*/ 	.short	0x010a
        /*0402*/ 	.byte	0x04
	.zero		1


	//   ....[47]....
        /*0404*/ 	.word	0x00002e20
        /*0408*/ 	.word	0x000000ff
        /*040c*/ 	.word	0x00000000
        /*0410*/ 	.short	0x010a
        /*0412*/ 	.byte	0x05
	.zero		1


	//   ....[48]....
        /*0414*/ 	.word	0x00002eb0
        /*0418*/ 	.word	0x000000ff
        /*041c*/ 	.word	0x00000000
        /*0420*/ 	.short	0x010a
        /*0422*/ 	.byte	0x05
	.zero		1


	//   ....[49]....
        /*0424*/ 	.word	0x00002f40
        /*0428*/ 	.word	0x000000ff
        /*042c*/ 	.word	0x00000000
        /*0430*/ 	.short	0x010a
        /*0432*/ 	.byte	0x05
	.zero		1


	//   ....[50]....
        /*0434*/ 	.word	0x00002fd0
        /*0438*/ 	.word	0x000000ff
        /*043c*/ 	.word	0x00000000
        /*0440*/ 	.short	0x010a
        /*0442*/ 	.byte	0x05
	.zero		1


	//   ....[51]....
        /*0444*/ 	.word	0x00003070
        /*0448*/ 	.word	0x00000000
        /*044c*/ 	.word	0x00000000
        /*0450*/ 	.short	0x010a
        /*0452*/ 	.byte	0xff
	.zero		1


	//   ....[52]....
        /*0454*/ 	.word	0x00003190
        /*0458*/ 	.word	0x00000002
        /*045c*/ 	.word	0x000000f0
        /*0460*/ 	.short	0x010a
        /*0462*/ 	.byte	0xff
	.zero		1


	//   ....[53]....
        /*0464*/ 	.word	0x000031f0
        /*0468*/ 	.word	0x00000004
        /*046c*/ 	.word	0x00000000
        /*0470*/ 	.short	0x0101
        /*0472*/ 	.byte	0xff
	.zero		1


	//   ....[54]....
        /*0474*/ 	.word	0x00003210
        /*0478*/ 	.word	0x000000ff
        /*047c*/ 	.word	0x000000c0
        /*0480*/ 	.short	0x010a
        /*0482*/ 	.byte	0x04
	.zero		1


	//   ....[55]....
        /*0484*/ 	.word	0x00003330
        /*0488*/ 	.word	0x00000002
        /*048c*/ 	.word	0x000000b0
        /*0490*/ 	.short	0x010a
        /*0492*/ 	.byte	0xff
	.zero		1


	//   ....[56]....
        /*0494*/ 	.word	0x00003440
        /*0498*/ 	.word	0x00000002
        /*049c*/ 	.word	0x00000000
        /*04a0*/ 	.short	0x0101
        /*04a2*/ 	.byte	0xff
	.zero		1


	//   ....[57]....
        /*04a4*/ 	.word	0x000034d0
        /*04a8*/ 	.word	0x000000ff
        /*04ac*/ 	.word	0x000000c0
        /*04b0*/ 	.short	0x0106
        /*04b2*/ 	.byte	0x04
	.zero		1


	//   ....[58]....
        /*04b4*/ 	.word	0x000034f0
        /*04b8*/ 	.word	0x000000ff
        /*04bc*/ 	.word	0x000000c0
        /*04c0*/ 	.short	0x010a
        /*04c2*/ 	.byte	0x04
	.zero		1


	//   ....[59]....
        /*04c4*/ 	.word	0x00003580
        /*04c8*/ 	.word	0x000000ff
        /*04cc*/ 	.word	0x000000c0
        /*04d0*/ 	.short	0x0106
        /*04d2*/ 	.byte	0x07
	.zero		1


	//   ....[60]....
        /*04d4*/ 	.word	0x000035c0
        /*04d8*/ 	.word	0x00000000
        /*04dc*/ 	.word	0x000000c0
        /*04e0*/ 	.short	0x010a
        /*04e2*/ 	.byte	0xff
	.zero		1


	//   ....[61]....
        /*04e4*/ 	.word	0x00003800
        /*04e8*/ 	.word	0x000000ff
        /*04ec*/ 	.word	0x00000008
        /*04f0*/ 	.short	0x010a
        /*04f2*/ 	.byte	0x05
	.zero		1


	//   ....[62]....
        /*04f4*/ 	.word	0x00003820
        /*04f8*/ 	.word	0x000000ff
        /*04fc*/ 	.word	0x00000008
        /*0500*/ 	.short	0x010a
        /*0502*/ 	.byte	0x05
	.zero		1


	//   ....[63]....
        /*0504*/ 	.word	0x000039b0
        /*0508*/ 	.word	0x000000ff
        /*050c*/ 	.word	0x00000008
        /*0510*/ 	.short	0x010a
        /*0512*/ 	.byte	0x05
	.zero		1


	//   ....[64]....
        /*0514*/ 	.word	0x000039d0
        /*0518*/ 	.word	0x000000ff
        /*051c*/ 	.word	0x00000008
        /*0520*/ 	.short	0x010a
        /*0522*/ 	.byte	0x05
	.zero		1


	//   ....[65]....
        /*0524*/ 	.word	0x00003a90
        /*0528*/ 	.word	0x000000ff
        /*052c*/ 	.word	0x00000000
        /*0530*/ 	.short	0x0101
        /*0532*/ 	.byte	0x04
	.zero		1


	//   ....[66]....
        /*0534*/ 	.word	0x00004050
        /*0538*/ 	.word	0x00000000
        /*053c*/ 	.word	0x000000b0
        /*0540*/ 	.short	0x010a
        /*0542*/ 	.byte	0xff
	.zero		1


	//   ....[67]....
        /*0544*/ 	.word	0x00004110
        /*0548*/ 	.word	0x00000000
        /*054c*/ 	.word	0x00000000
        /*0550*/ 	.short	0x0101
        /*0552*/ 	.byte	0xff
	.zero		1


	//   ....[68]....
        /*0554*/ 	.word	0x000041d0
        /*0558*/ 	.word	0x000000ff
        /*055c*/ 	.word	0x00000000
        /*0560*/ 	.short	0x010a
        /*0562*/ 	.byte	0x04
	.zero		1


	//   ....[69]....
        /*0564*/ 	.word	0x000041e0
        /*0568*/ 	.word	0x000000ff
        /*056c*/ 	.word	0x000000e0
        /*0570*/ 	.short	0x010a
        /*0572*/ 	.byte	0x42
	.zero		1


	//   ....[70]....
        /*0574*/ 	.word	0x00004290
        /*0578*/ 	.word	0x000000ff
        /*057c*/ 	.word	0x00000000
        /*0580*/ 	.short	0x010a
        /*0582*/ 	.byte	0x07
	.zero		1


	//   ....[71]....
        /*0584*/ 	.word	0x000043c0
        /*0588*/ 	.word	0x000000ff
        /*058c*/ 	.word	0x00000000
        /*0590*/ 	.short	0x010a
        /*0592*/ 	.byte	0x04
	.zero		1


	//   ....[72]....
        /*0594*/ 	.word	0x00004850
        /*0598*/ 	.word	0x000000ff
        /*059c*/ 	.word	0x00000000
        /*05a0*/ 	.short	0x010a
        /*05a2*/ 	.byte	0x04
	.zero		1


	//   ....[73]....
        /*05a4*/ 	.word	0x000048f0
        /*05a8*/ 	.word	0x00000000
        /*05ac*/ 	.word	0x00000000
        /*05b0*/ 	.short	0x010a
        /*05b2*/ 	.byte	0xff
	.zero		1


	//   ....[74]....
        /*05b4*/ 	.word	0x00004930
        /*05b8*/ 	.word	0x00000000
        /*05bc*/ 	.word	0x00000000
        /*05c0*/ 	.short	0x010a
        /*05c2*/ 	.byte	0xff
	.zero		1


	//   ....[75]....
        /*05c4*/ 	.word	0x000049a0
        /*05c8*/ 	.word	0x000000ff
        /*05cc*/ 	.word	0x00000000
        /*05d0*/ 	.short	0x0101
        /*05d2*/ 	.byte	0x04
	.zero		1


	//   ....[76]....
        /*05d4*/ 	.word	0x000049e0
        /*05d8*/ 	.word	0x000000ff
        /*05dc*/ 	.word	0x00000110
        /*05e0*/ 	.short	0x010a
        /*05e2*/ 	.byte	0x2a
	.zero		1


	//   ....[77]....
        /*05e4*/ 	.word	0x00004a30
        /*05e8*/ 	.word	0x000000ff
        /*05ec*/ 	.word	0x00000000
        /*05f0*/ 	.short	0x0101
        /*05f2*/ 	.byte	0x04
	.zero		1


	//   ....[78]....
        /*05f4*/ 	.word	0x00004ed0
        /*05f8*/ 	.word	0x0000000c
        /*05fc*/ 	.word	0x000000b0
        /*0600*/ 	.short	0x010a
        /*0602*/ 	.byte	0xff
	.zero		1


	//   ....[79]....
        /*0604*/ 	.word	0x00005040
        /*0608*/ 	.word	0x00000000
        /*060c*/ 	.word	0x00000000
        /*0610*/ 	.short	0x0101
        /*0612*/ 	.byte	0xff
	.zero		1


	//   ....[80]....
        /*0614*/ 	.word	0x000054d0
        /*0618*/ 	.word	0x000000ff
        /*061c*/ 	.word	0x000000a8
        /*0620*/ 	.short	0x010a
        /*0622*/ 	.byte	0x15
	.zero		1


	//   ....[81]....
        /*0624*/ 	.word	0x00005650
        /*0628*/ 	.word	0x000000ff
        /*062c*/ 	.word	0x00000080
        /*0630*/ 	.short	0x010a
        /*0632*/ 	.byte	0x15
	.zero		1


	//   ....[82]....
        /*0634*/ 	.word	0x000057d0
        /*0638*/ 	.word	0x000000ff
        /*063c*/ 	.word	0x00000060
        /*0640*/ 	.short	0x010b
        /*0642*/ 	.byte	0x15
	.zero		1


	//   ....[83]....
        /*0644*/ 	.word	0x000057e0
        /*0648*/ 	.word	0x000000ff
        /*064c*/ 	.word	0x00000000
        /*0650*/ 	.short	0x0101
        /*0652*/ 	.byte	0x06
	.zero		1


	//   ....[84]....
        /*0654*/ 	.word	0x000057f0
        /*0658*/ 	.word	0x000000ff
        /*065c*/ 	.word	0x00000088
        /*0660*/ 	.short	0x010a
        /*0662*/ 	.byte	0x15
	.zero		1


	//   ....[85]....
        /*0664*/ 	.word	0x00005950
        /*0668*/ 	.word	0x000000ff
        /*066c*/ 	.word	0x00000068
        /*0670*/ 	.short	0x010b
        /*0672*/ 	.byte	0x15
	.zero		1


	//   ....[86]....
        /*0674*/ 	.word	0x00005960
        /*0678*/ 	.word	0x000000ff
        /*067c*/ 	.word	0x00000000
        /*0680*/ 	.short	0x0101
        /*0682*/ 	.byte	0x06
	.zero		1


	//   ....[87]....
        /*0684*/ 	.word	0x00005970
        /*0688*/ 	.word	0x000000ff
        /*068c*/ 	.word	0x00000090
        /*0690*/ 	.short	0x010a
        /*0692*/ 	.byte	0x15
	.zero		1


	//   ....[88]....
        /*0694*/ 	.word	0x00005ac0
        /*0698*/ 	.word	0x000000ff
        /*069c*/ 	.word	0x00000070
        /*06a0*/ 	.short	0x010b
        /*06a2*/ 	.byte	0x15
	.zero		1


	//   ....[89]....
        /*06a4*/ 	.word	0x00005ad0
        /*06a8*/ 	.word	0x000000ff
        /*06ac*/ 	.word	0x00000000
        /*06b0*/ 	.short	0x0101
        /*06b2*/ 	.byte	0x06
	.zero		1


	//   ....[90]....
        /*06b4*/ 	.word	0x00005ae0
        /*06b8*/ 	.word	0x000000ff
        /*06bc*/ 	.word	0x00000098
        /*06c0*/ 	.short	0x010a
        /*06c2*/ 	.byte	0x15
	.zero		1


	//   ....[91]....
        /*06c4*/ 	.word	0x00005cc0
        /*06c8*/ 	.word	0x000000ff
        /*06cc*/ 	.word	0x00000078
        /*06d0*/ 	.short	0x010b
        /*06d2*/ 	.byte	0x15
	.zero		1


	//   ....[92]....
        /*06d4*/ 	.word	0x00005cd0
        /*06d8*/ 	.word	0x000000ff
        /*06dc*/ 	.word	0x00000000
        /*06e0*/ 	.short	0x0101
        /*06e2*/ 	.byte	0x25
	.zero		1


	//   ....[93]....
        /*06e4*/ 	.word	0x00005d10
        /*06e8*/ 	.word	0x000000ff
        /*06ec*/ 	.word	0x00000080
        /*06f0*/ 	.short	0x010a
        /*06f2*/ 	.byte	0x15
	.zero		1


	//   ....[94]....
        /*06f4*/ 	.word	0x00005d30
        /*06f8*/ 	.word	0x000000ff
        /*06fc*/ 	.word	0x00000088
        /*0700*/ 	.short	0x010a
        /*0702*/ 	.byte	0x15
	.zero		1


	//   ....[95]....
        /*0704*/ 	.word	0x00005d50
        /*0708*/ 	.word	0x000000ff
        /*070c*/ 	.word	0x00000090
        /*0710*/ 	.short	0x010a
        /*0712*/ 	.byte	0x15
	.zero		1


	//   ....[96]....
        /*0714*/ 	.word	0x00005d90
        /*0718*/ 	.word	0x00000000
        /*071c*/ 	.word	0x00000098
        /*0720*/ 	.short	0x010a
        /*0722*/ 	.byte	0xff
	.zero		1


	//   ....[97]....
        /*0724*/ 	.word	0x000060a0
        /*0728*/ 	.word	0x00000003
        /*072c*/ 	.word	0x000000b0
        /*0730*/ 	.short	0x010a
        /*0732*/ 	.byte	0xff
	.zero		1


	//   ....[98]....
        /*0734*/ 	.word	0x00006220
        /*0738*/ 	.word	0x00000000
        /*073c*/ 	.word	0x00000000
        /*0740*/ 	.short	0x0101
        /*0742*/ 	.byte	0xff
	.zero		1


	//   ....[99]....
        /*0744*/ 	.word	0x00006d90
        /*0748*/ 	.word	0x000000ff
        /*074c*/ 	.word	0x00000060
        /*0750*/ 	.short	0x010a
        /*0752*/ 	.byte	0x2c
	.zero		1


	//   ....[100]....
        /*0754*/ 	.word	0x00006dd0
        /*0758*/ 	.word	0x00000063
        /*075c*/ 	.word	0x000000d0
        /*0760*/ 	.short	0x010a
        /*0762*/ 	.byte	0xff
	.zero		1


	//   ....[101]....
        /*0764*/ 	.word	0x00006ec0
        /*0768*/ 	.word	0x000000ff
        /*076c*/ 	.word	0x00000060
        /*0770*/ 	.short	0x010a
        /*0772*/ 	.byte	0x2c
	.zero		1


	//   ....[102]....
        /*0774*/ 	.word	0x00006fb0
        /*0778*/ 	.word	0x00000063
        /*077c*/ 	.word	0x000000d0
        /*0780*/ 	.short	0x010a
        /*0782*/ 	.byte	0xff
	.zero		1


	//   ....[103]....
        /*0784*/ 	.word	0x00007a80
        /*0788*/ 	.word	0x00000000
        /*078c*/ 	.word	0x00000000
        /*0790*/ 	.short	0x0101
        /*0792*/ 	.byte	0xff
	.zero		1


	//   ....[104]....
        /*0794*/ 	.word	0x00007a90
        /*0798*/ 	.word	0x00000003
        /*079c*/ 	.word	0x00000060
        /*07a0*/ 	.short	0x010a
        /*07a2*/ 	.byte	0xff
	.zero		1


	//   ....[105]....
        /*07a4*/ 	.word	0x00007b70
        /*07a8*/ 	.word	0x00000003
        /*07ac*/ 	.word	0x00000060
        /*07b0*/ 	.short	0x010a
        /*07b2*/ 	.byte	0xff
	.zero		1


	//   ....[106]....
        /*07b4*/ 	.word	0x000086e0
        /*07b8*/ 	.word	0x0000003d
        /*07bc*/ 	.word	0x00000000
        /*07c0*/ 	.short	0x0101
        /*07c2*/ 	.byte	0xff
	.zero		1


	//   ....[107]....
        /*07c4*/ 	.word	0x00008700
        /*07c8*/ 	.word	0x0000003e
        /*07cc*/ 	.word	0x00000060
        /*07d0*/ 	.short	0x010a
        /*07d2*/ 	.byte	0xff
	.zero		1


	//   ....[108]....
        /*07d4*/ 	.word	0x000087d0
        /*07d8*/ 	.word	0x0000003e
        /*07dc*/ 	.word	0x00000060
        /*07e0*/ 	.short	0x010a
        /*07e2*/ 	.byte	0xff
	.zero		1


	//   ....[109]....
        /*07e4*/ 	.word	0x00009340
        /*07e8*/ 	.word	0x0000003d
        /*07ec*/ 	.word	0x00000000
        /*07f0*/ 	.short	0x0101
        /*07f2*/ 	.byte	0xff
	.zero		1


	//   ....[110]....
        /*07f4*/ 	.word	0x00009360
        /*07f8*/ 	.word	0x0000003e
        /*07fc*/ 	.word	0x00000060
        /*0800*/ 	.short	0x010a
        /*0802*/ 	.byte	0xff
	.zero		1


	//   ....[111]....
        /*0804*/ 	.word	0x00009430
        /*0808*/ 	.word	0x0000003e
        /*080c*/ 	.word	0x00000060
        /*0810*/ 	.short	0x010a
        /*0812*/ 	.byte	0xff
	.zero		1


	//   ....[112]....
        /*0814*/ 	.word	0x00009820
        /*0818*/ 	.word	0x00000063
        /*081c*/ 	.word	0x00000000
        /*0820*/ 	.short	0x0101
        /*0822*/ 	.byte	0xff
	.zero		1


	//   ....[113]....
        /*0824*/ 	.word	0x00009ff0
        /*0828*/ 	.word	0x00000002
        /*082c*/ 	.word	0x00000000
        /*0830*/ 	.short	0x0101
        /*0832*/ 	.byte	0xff
	.zero		1


	//   ....[114]....
        /*0834*/ 	.word	0x0000a280
        /*0838*/ 	.word	0x000000ff
        /*083c*/ 	.word	0x00000000
        /*0840*/ 	.short	0x0101
        /*0842*/ 	.byte	0x04
	.zero		1


	//   ....[115]....
        /*0844*/ 	.word	0x0000a2a0
        /*0848*/ 	.word	0x00000003
        /*084c*/ 	.word	0x00000100
        /*0850*/ 	.short	0x010a
        /*0852*/ 	.byte	0xff
	.zero		1


	//   ....[116]....
        /*0854*/ 	.word	0x0000a300
        /*0858*/ 	.word	0x00000000
        /*085c*/ 	.word	0x00000030
        /*0860*/ 	.short	0x010a
        /*0862*/ 	.byte	0xff
	.zero		1


	//   ....[117]....
        /*0864*/ 	.word	0x0000a360
        /*0868*/ 	.word	0x00000000
        /*086c*/ 	.word	0x00000030
        /*0870*/ 	.short	0x010a
        /*0872*/ 	.byte	0xff
	.zero		1


	//   ....[118]....
        /*0874*/ 	.word	0x0000a3b0
        /*0878*/ 	.word	0x00000003
        /*087c*/ 	.word	0x000000b0
        /*0880*/ 	.short	0x010a
        /*0882*/ 	.byte	0xff
	.zero		1


	//   ....[119]....
        /*0884*/ 	.word	0x0000a410
        /*0888*/ 	.word	0x00000000
        /*088c*/ 	.word	0x00000000
        /*0890*/ 	.short	0x010a
        /*0892*/ 	.byte	0xff
	.zero		1


	//   ....[120]....
        /*0894*/ 	.word	0x0000a470
        /*0898*/ 	.word	0x00000000
        /*089c*/ 	.word	0x00000000
        /*08a0*/ 	.short	0x010a
        /*08a2*/ 	.byte	0xff
	.zero		1


	//   ....[121]....
        /*08a4*/ 	.word	0x0000a4d0
        /*08a8*/ 	.word	0x00000000
        /*08ac*/ 	.word	0x00000000
        /*08b0*/ 	.short	0x010a
        /*08b2*/ 	.byte	0xff
	.zero		1


	//   ....[122]....
        /*08b4*/ 	.word	0x0000a530
        /*08b8*/ 	.word	0x00000000
        /*08bc*/ 	.word	0x00000000
        /*08c0*/ 	.short	0x010a
        /*08c2*/ 	.byte	0xff
	.zero		1


	//   ....[123]....
        /*08c4*/ 	.word	0x0000a590
        /*08c8*/ 	.word	0x00000000
        /*08cc*/ 	.word	0x00000000
        /*08d0*/ 	.short	0x010a
        /*08d2*/ 	.byte	0xff
	.zero		1


	//   ....[124]....
        /*08d4*/ 	.word	0x0000a5e0
        /*08d8*/ 	.word	0x00000002
        /*08dc*/ 	.word	0x000000f0
        /*08e0*/ 	.short	0x010a
        /*08e2*/ 	.byte	0xff
	.zero		1


	//   ....[125]....
        /*08e4*/ 	.word	0x0000a640
        /*08e8*/ 	.word	0x00000002
        /*08ec*/ 	.word	0x000000c0
        /*08f0*/ 	.short	0x010a
        /*08f2*/ 	.byte	0xff
	.zero		1


	//   ....[126]....
        /*08f4*/ 	.word	0x0000a690
        /*08f8*/ 	.word	0x00000002
        /*08fc*/ 	.word	0x000000b0
        /*0900*/ 	.short	0x010a
        /*0902*/ 	.byte	0xff
	.zero		1


	//   ....[127]....
        /*0904*/ 	.word	0x0000a6f0
        /*0908*/ 	.word	0x00000000
        /*090c*/ 	.word	0x000000c0
        /*0910*/ 	.short	0x010a
        /*0912*/ 	.byte	0xff
	.zero		1


	//   ....[128]....
        /*0914*/ 	.word	0x0000a750
        /*0918*/ 	.word	0x00000000
        /*091c*/ 	.word	0x00000008
        /*0920*/ 	.short	0x010a
        /*0922*/ 	.byte	0xff
	.zero		1


	//   ....[129]....
        /*0924*/ 	.word	0x0000a840
        /*0928*/ 	.word	0x00000000
        /*092c*/ 	.word	0x00000008
        /*0930*/ 	.short	0x010a
        /*0932*/ 	.byte	0xff
	.zero		1


	//   ....[130]....
        /*0934*/ 	.word	0x0000a890
        /*0938*/ 	.word	0x00000000
        /*093c*/ 	.word	0x000000b0
        /*0940*/ 	.short	0x010a
        /*0942*/ 	.byte	0xff
	.zero		1


	//   ....[131]....
        /*0944*/ 	.word	0x0000a8f0
        /*0948*/ 	.word	0x00000000
        /*094c*/ 	.word	0x000000e0
        /*0950*/ 	.short	0x010a
        /*0952*/ 	.byte	0xff
	.zero		1


	//   ....[132]....
        /*0954*/ 	.word	0x0000a950
        /*0958*/ 	.word	0x00000000
        /*095c*/ 	.word	0x00000000
        /*0960*/ 	.short	0x010a
        /*0962*/ 	.byte	0xff
	.zero		1


	//   ....[133]....
        /*0964*/ 	.word	0x0000a9b0
        /*0968*/ 	.word	0x00000000
        /*096c*/ 	.word	0x00000000
        /*0970*/ 	.short	0x010a
        /*0972*/ 	.byte	0xff
	.zero		1


	//   ....[134]....
        /*0974*/ 	.word	0x0000aa10
        /*0978*/ 	.word	0x00000000
        /*097c*/ 	.word	0x00000110
        /*0980*/ 	.short	0x010a
        /*0982*/ 	.byte	0xff
	.zero		1


	//   ....[135]....
        /*0984*/ 	.word	0x0000aa60
        /*0988*/ 	.word	0x0000000c
        /*098c*/ 	.word	0x000000b0
        /*0990*/ 	.short	0x010a
        /*0992*/ 	.byte	0xff
	.zero		1


	//   ....[136]....
        /*0994*/ 	.word	0x0000aac0
        /*0998*/ 	.word	0x00000000
        /*099c*/ 	.word	0x000000a8
        /*09a0*/ 	.short	0x010a
        /*09a2*/ 	.byte	0xff
	.zero		1


	//   ....[137]....
        /*09a4*/ 	.word	0x0000ab20
        /*09a8*/ 	.word	0x00000000
        /*09ac*/ 	.word	0x00000080
        /*09b0*/ 	.short	0x010a
        /*09b2*/ 	.byte	0xff
	.zero		1


	//   ....[138]....
        /*09b4*/ 	.word	0x0000ab80
        /*09b8*/ 	.word	0x00000000
        /*09bc*/ 	.word	0x00000088
        /*09c0*/ 	.short	0x010a
        /*09c2*/ 	.byte	0xff
	.zero		1


	//   ....[139]....
        /*09c4*/ 	.word	0x0000abe0
        /*09c8*/ 	.word	0x00000000
        /*09cc*/ 	.word	0x00000090
        /*09d0*/ 	.short	0x010a
        /*09d2*/ 	.byte	0xff
	.zero		1


	//   ....[140]....
        /*09d4*/ 	.word	0x0000ac40
        /*09d8*/ 	.word	0x00000000
        /*09dc*/ 	.word	0x00000098
        /*09e0*/ 	.short	0x010a
        /*09e2*/ 	.byte	0xff
	.zero		1


	//   ....[141]....
        /*09e4*/ 	.word	0x0000aca0
        /*09e8*/ 	.word	0x00000000
        /*09ec*/ 	.word	0x00000080
        /*09f0*/ 	.short	0x010a
        /*09f2*/ 	.byte	0xff
	.zero		1


	//   ....[142]....
        /*09f4*/ 	.word	0x0000ad00
        /*09f8*/ 	.word	0x00000000
        /*09fc*/ 	.word	0x00000088
        /*0a00*/ 	.short	0x010a
        /*0a02*/ 	.byte	0xff
	.zero		1


	//   ....[143]....
        /*0a04*/ 	.word	0x0000ad60
        /*0a08*/ 	.word	0x00000000
        /*0a0c*/ 	.word	0x00000090
        /*0a10*/ 	.short	0x010a
        /*0a12*/ 	.byte	0xff
	.zero		1


	//   ....[144]....
        /*0a14*/ 	.word	0x0000adb0
        /*0a18*/ 	.word	0x00000003
        /*0a1c*/ 	.word	0x000000b0
        /*0a20*/ 	.short	0x010a
        /*0a22*/ 	.byte	0xff
	.zero		1


	//   ....[145]....
        /*0a24*/ 	.word	0x0000ae10
        /*0a28*/ 	.word	0x00000002
        /*0a2c*/ 	.word	0x00000060
        /*0a30*/ 	.short	0x010a
        /*0a32*/ 	.byte	0xff
	.zero		1


	//   ....[146]....
        /*0a34*/ 	.word	0x0000ae60
        /*0a38*/ 	.word	0x00000063
        /*0a3c*/ 	.word	0x000000d0
        /*0a40*/ 	.short	0x010a
        /*0a42*/ 	.byte	0xff
	.zero		1


	//   ....[147]....
        /*0a44*/ 	.word	0x0000aeb0
        /*0a48*/ 	.word	0x00000003
        /*0a4c*/ 	.word	0x00000060
        /*0a50*/ 	.short	0x010a
        /*0a52*/ 	.byte	0xff
	.zero		1


	//   ....[148]....
        /*0a54*/ 	.word	0x0000af00
        /*0a58*/ 	.word	0x0000003e
        /*0a5c*/ 	.word	0x00000060
        /*0a60*/ 	.short	0x010a
        /*0a62*/ 	.byte	0xff
	.zero		1


	//   ....[149]....
        /*0a64*/ 	.word	0x0000af50
        /*0a68*/ 	.word	0x0000003e
        /*0a6c*/ 	.word	0x00000060
        /*0a70*/ 	.short	0x010a
        /*0a72*/ 	.byte	0xff
	.zero		1


	//----- nvinfo : EIATTR_NUM_MBARRIERS
	.align		4
.L_47:
        /*0a74*/ 	.byte	0x03, 0x38
        /*0a76*/ 	.short	0x0023


	//----- nvinfo : EIATTR_EXIT_INSTR_OFFSETS
	.align		4
        /*0a78*/ 	.byte	0x04, 0x1c
        /*0a7a*/ 	.short	(.L_49 - .L_48)


	//   ....[0]....
.L_48:
        /*0a7c*/ 	.word	0x000030a0


	//   ....[1]....
        /*0a80*/ 	.word	0x00003590


	//   ....[2]....
        /*0a84*/ 	.word	0x000035f0


	//   ....[3]....
        /*0a88*/ 	.word	0x00004c60


	//   ....[4]....
        /*0a8c*/ 	.word	0x00005dc0


	//   ....[5]....
        /*0a90*/ 	.word	0x00005e00


	//   ....[6]....
        /*0a94*/ 	.word	0x0000a170


	//   ....[7]....
        /*0a98*/ 	.word	0x0000a1f0


	//   ....[8]....
        /*0a9c*/ 	.word	0x0000a220


	//   ....[9]....
        /*0aa0*/ 	.word	0x0000a290


	//----- nvinfo : EIATTR_MAX_THREADS
	.align		4
.L_49:
        /*0aa4*/ 	.byte	0x04, 0x05
        /*0aa6*/ 	.short	(.L_51 - .L_50)
.L_50:
        /*0aa8*/ 	.word	0x00000100
        /*0aac*/ 	.word	0x00000001
        /*0ab0*/ 	.word	0x00000001


	//----- nvinfo : EIATTR_CRS_STACK_SIZE
	.align		4
.L_51:
        /*0ab4*/ 	.byte	0x04, 0x1e
        /*0ab6*/ 	.short	(.L_53 - .L_52)
.L_52:
        /*0ab8*/ 	.word	0x00000000


	//----- nvinfo : EIATTR_CBANK_PARAM_SIZE
	.align		4
.L_53:
        /*0abc*/ 	.byte	0x03, 0x19
        /*0abe*/ 	.short	0x0c00


	//----- nvinfo : EIATTR_PARAM_CBANK
	.align		4
        /*0ac0*/ 	.byte	0x04, 0x0a
        /*0ac2*/ 	.short	(.L_55 - .L_54)
	.align		4
.L_54:
        /*0ac4*/ 	.word	index@(.nv.constant0._ZN7cutlass13device_kernelINS_4gemm6kernel13GemmUniversalIN4cute5tupleIJiiiiEEENS1_10collective13CollectiveMmaINS1_46MainloopSm100TmaUmmaWarpSpecializedBlockScaledILi6ELi2ELi2ENS5_IJNS4_1CILi2EEESB_NSA_ILi1EEEEEEEENS5_IJNSA_ILi256EEENSA_ILi128EEESF_EEENS5_IJNS_12float_e2m1_tENS_13float_ue4m3_tEEEENS5_IJNS5_IJlSC_lEEENS4_6LayoutINS5_IJNS5_IJNS5_IJNSA_ILi32EEENSA_ILi4EEEEEEiEEENS5_IJNS5_IJNSA_ILi16EEESO_EEEiEEENS5_IJSC_iEEEEEENS5_IJST_NS5_IJNS5_IJNSA_ILi0EEESC_EEENSA_ILi512EEEEEENS5_IJSW_iEEEEEEEEEEESK_S13_NS4_8TiledMMAINS4_8MMA_AtomIJNS4_23SM100_MMA_MXF4_2x1SM_SSISI_SI_fSJ_Li256ELi128ELi16ELNS4_4UMMA5MajorE0ELS18_0ELNS17_7ScaleInE0ELS19_0EEEEEENSM_INS5_IJSC_SC_SC_EEENS5_IJSW_SW_SW_EEEEENS5_IJNS4_10UnderscoreES1F_S1F_EEEEENS5_IJNS4_28SM100_TMA_2SM_LOAD_MULTICASTES1I_EEENS5_IJNS4_14ComposedLayoutINS4_7SwizzleILi3ELi4ELi3EEENS4_18smem_ptr_flag_bitsILi4EEENSM_INS5_IJNSA_ILi8EEESF_EEENS5_IJSF_SC_EEEEEEENSM_INS5_IJNS5_IJNS5_IJSP_SC_EEESS_EEESC_NS5_IJSC_SO_EEEEEENS5_IJNS5_IJNS5_IJSS_SY_EEESX_EEESW_NS5_IJSO_SY_EEEEEEEEEEEvNS4_8identityENS5_IJNS4_18SM100_TMA_2SM_LOADES1I_EEES23_vS24_EENS_8epilogue10collective18CollectiveEpilogueINS28_23Sm100TmaWarpSpecializedILi4ELi2ELi32ELb1ELb0EEEJNS5_IJSG_SG_SF_EEENS5_IJNSM_ISG_SC_EENSM_ISN_SC_EEEEENS_10bfloat16_tESL_S2H_SL_NS28_6fusion15FusionCallbacksIS2C_NS2I_17LinearCombinationIS2H_fS2H_fLNS_15FloatRoundStyleE2EEES2D_S2G_JEEENS4_5SM1004TMEM4LOAD26SM100_TMEM_LOAD_32dp32b32xENS4_13SM90_TMA_LOADENS1K_INS1L_ILi2ELi4ELi3EEENS1N_ILi16EEENSM_INS5_IJS1P_SN_EEENS5_IJSN_SC_EEEEEEENS4_39AutoVectorizingCopyWithAssumedAlignmentILi128EEENS4_14SM90_TMA_STOREES2Y_S30_S30_EEEvvEEEEvNT_6ParamsE)
        /*0ac8*/ 	.short	0x0380
        /*0aca*/ 	.short	0x0c00


	//----- nvinfo : EIATTR_SW_WAR
	.align		4
.L_55:
        /*0acc*/ 	.byte	0x04, 0x36
        /*0ace*/ 	.short	(.L_57 - .L_56)
.L_56:
        /*0ad0*/ 	.word	0x00000008
.L_57:


//--------------------- .nv.callgraph             --------------------------
	.section	.nv.callgraph,"",@"SHT_CUDA_CALLGRAPH"
	.align	4
	.sectionentsize	8
	.align		4
        /*0000*/ 	.word	0x00000000
	.align		4
        /*0004*/ 	.word	0xffffffff
	.align		4
        /*0008*/ 	.word	index@(_ZN7cutlass13device_kernelINS_4gemm6kernel13GemmUniversalIN4cute5tupleIJiiiiEEENS1_10collective13CollectiveMmaINS1_46MainloopSm100TmaUmmaWarpSpecializedBlockScaledILi6ELi2ELi2ENS5_IJNS4_1CILi2EEESB_NSA_ILi1EEEEEEEENS5_IJNSA_ILi256EEENSA_ILi128EEESF_EEENS5_IJNS_12float_e2m1_tENS_13float_ue4m3_tEEEENS5_IJNS5_IJlSC_lEEENS4_6LayoutINS5_IJNS5_IJNS5_IJNSA_ILi32EEENSA_ILi4EEEEEEiEEENS5_IJNS5_IJNSA_ILi16EEESO_EEEiEEENS5_IJSC_iEEEEEENS5_IJST_NS5_IJNS5_IJNSA_ILi0EEESC_EEENSA_ILi512EEEEEENS5_IJSW_iEEEEEEEEEEESK_S13_NS4_8TiledMMAINS4_8MMA_AtomIJNS4_23SM100_MMA_MXF4_2x1SM_SSISI_SI_fSJ_Li256ELi128ELi16ELNS4_4UMMA5MajorE0ELS18_0ELNS17_7ScaleInE0ELS19_0EEEEEENSM_INS5_IJSC_SC_SC_EEENS5_IJSW_SW_SW_EEEEENS5_IJNS4_10UnderscoreES1F_S1F_EEEEENS5_IJNS4_28SM100_TMA_2SM_LOAD_MULTICASTES1I_EEENS5_IJNS4_14ComposedLayoutINS4_7SwizzleILi3ELi4ELi3EEENS4_18smem_ptr_flag_bitsILi4EEENSM_INS5_IJNSA_ILi8EEESF_EEENS5_IJSF_SC_EEEEEEENSM_INS5_IJNS5_IJNS5_IJSP_SC_EEESS_EEESC_NS5_IJSC_SO_EEEEEENS5_IJNS5_IJNS5_IJSS_SY_EEESX_EEESW_NS5_IJSO_SY_EEEEEEEEEEEvNS4_8identityENS5_IJNS4_18SM100_TMA_2SM_LOADES1I_EEES23_vS24_EENS_8epilogue10collective18CollectiveEpilogueINS28_23Sm100TmaWarpSpecializedILi4ELi2ELi32ELb1ELb0EEEJNS5_IJSG_SG_SF_EEENS5_IJNSM_ISG_SC_EENSM_ISN_SC_EEEEENS_10bfloat16_tESL_S2H_SL_NS28_6fusion15FusionCallbacksIS2C_NS2I_17LinearCombinationIS2H_fS2H_fLNS_15FloatRoundStyleE2EEES2D_S2G_JEEENS4_5SM1004TMEM4LOAD26SM100_TMEM_LOAD_32dp32b32xENS4_13SM90_TMA_LOADENS1K_INS1L_ILi2ELi4ELi3EEENS1N_ILi16EEENSM_INS5_IJS1P_SN_EEENS5_IJSN_SC_EEEEEEENS4_39AutoVectorizingCopyWithAssumedAlignmentILi128EEENS4_14SM90_TMA_STOREES2Y_S30_S30_EEEvvEEEEvNT_6ParamsE)
	.align		4
        /*000c*/ 	.word	index@(__assertfail)
	.align		4
        /*0010*/ 	.word	0x00000000
	.align		4
        /*0014*/ 	.word	0xfffffffe
	.align		4
        /*0018*/ 	.word	0x00000000
	.align		4
        /*001c*/ 	.word	0xfffffffd
	.align		4
        /*0020*/ 	.word	0x00000000
	.align		4
        /*0024*/ 	.word	0xfffffffc


//--------------------- .nv.constant4             --------------------------
	.section	.nv.constant4,"a",@progbits
	.align	8
	.align		8
.nv.constant4:
        /*0000*/ 	.dword	__assertfail
	.align		8
        /*0008*/ 	.dword	__unnamed_1
	.align		8
        /*0010*/ 	.dword	__unnamed_2
	.align		8
        /*0018*/ 	.dword	_ZN40_INTERNAL_8e95c1c9_4_k_cu_4837af60_326254cuda3std3__45__cpo5beginE
	.align		8
        /*0020*/ 	.dword	_ZN40_INTERNAL_8e95c1c9_4_k_cu_4837af60_326254cuda3std3__45__cpo3endE
	.align		8
        /*0028*/ 	.dword	_ZN40_INTERNAL_8e95c1c9_4_k_cu_4837af60_326254cuda3std3__45__cpo6cbeginE
	.align		8
        /*0030*/ 	.dword	_ZN40_INTERNAL_8e95c1c9_4_k_cu_4837af60_326254cuda3std3__45__cpo4cendE
	.align		8
        /*0038*/ 	.dword	_ZN40_INTERNAL_8e95c1c9_4_k_cu_4837af60_326254cuda3std3__442_GLOBAL__N__8e95c1c9_4_k_cu_4837af60_326256ignoreE
	.align		8
        /*0040*/ 	.dword	_ZN40_INTERNAL_8e95c1c9_4_k_cu_4837af60_326254cuda3std3__419piecewise_constructE
	.align		8
        /*0048*/ 	.dword	_ZN40_INTERNAL_8e95c1c9_4_k_cu_4837af60_326254cuda3std3__48in_placeE
	.align		8
        /*0050*/ 	.dword	_ZN40_INTERNAL_8e95c1c9_4_k_cu_4837af60_326254cuda3std6ranges3__45__cpo4swapE
	.align		8
        /*0058*/ 	.dword	_ZN40_INTERNAL_8e95c1c9_4_k_cu_4837af60_326254cuda3std6ranges3__45__cpo9iter_moveE
	.align		8
        /*0060*/ 	.dword	_ZN40_INTERNAL_8e95c1c9_4_k_cu_4837af60_326254cute7productE
	.align		8
        /*0068*/ 	.dword	_ZN40_INTERNAL_8e95c1c9_4_k_cu_4837af60_326254cute1_E
	.align		8
        /*0070*/ 	.dword	$str$25
	.align		8
        /*0078*/ 	.dword	$str$26
	.align		8
        /*0080*/ 	.dword	$str$29
	.align		8
        /*0088*/ 	.dword	$str$30


//--------------------- .text._ZN7cutlass13device_kernelINS_4gemm6kernel13GemmUniversalIN4cute5tupleIJiiiiEEENS1_10collective13CollectiveMmaINS1_46MainloopSm100TmaUmmaWarpSpecializedBlockScaledILi6ELi2ELi2ENS5_IJNS4_1CILi2EEESB_NSA_ILi1EEEEEEEENS5_IJNSA_ILi256EEENSA_ILi128EEESF_EEENS5_IJNS_12float_e2m1_tENS_13float_ue4m3_tEEEENS5_IJNS5_IJlSC_lEEENS4_6LayoutINS5_IJNS5_IJNS5_IJNSA_ILi32EEENSA_ILi4EEEEEEiEEENS5_IJNS5_IJNSA_ILi16EEESO_EEEiEEENS5_IJSC_iEEEEEENS5_IJST_NS5_IJNS5_IJNSA_ILi0EEESC_EEENSA_ILi512EEEEEENS5_IJSW_iEEEEEEEEEEESK_S13_NS4_8TiledMMAINS4_8MMA_AtomIJNS4_23SM100_MMA_MXF4_2x1SM_SSISI_SI_fSJ_Li256ELi128ELi16ELNS4_4UMMA5MajorE0ELS18_0ELNS17_7ScaleInE0ELS19_0EEEEEENSM_INS5_IJSC_SC_SC_EEENS5_IJSW_SW_SW_EEEEENS5_IJNS4_10UnderscoreES1F_S1F_EEEEENS5_IJNS4_28SM100_TMA_2SM_LOAD_MULTICASTES1I_EEENS5_IJNS4_14ComposedLayoutINS4_7SwizzleILi3ELi4ELi3EEENS4_18smem_ptr_flag_bitsILi4EEENSM_INS5_IJNSA_ILi8EEESF_EEENS5_IJSF_SC_EEEEEEENSM_INS5_IJNS5_IJNS5_IJSP_SC_EEESS_EEESC_NS5_IJSC_SO_EEEEEENS5_IJNS5_IJNS5_IJSS_SY_EEESX_EEESW_NS5_IJSO_SY_EEEEEEEEEEEvNS4_8identityENS5_IJNS4_18SM100_TMA_2SM_LOADES1I_EEES23_vS24_EENS_8epilogue10collective18CollectiveEpilogueINS28_23Sm100TmaWarpSpecializedILi4ELi2ELi32ELb1ELb0EEEJNS5_IJSG_SG_SF_EEENS5_IJNSM_ISG_SC_EENSM_ISN_SC_EEEEENS_10bfloat16_tESL_S2H_SL_NS28_6fusion15FusionCallbacksIS2C_NS2I_17LinearCombinationIS2H_fS2H_fLNS_15FloatRoundStyleE2EEES2D_S2G_JEEENS4_5SM1004TMEM4LOAD26SM100_TMEM_LOAD_32dp32b32xENS4_13SM90_TMA_LOADENS1K_INS1L_ILi2ELi4ELi3EEENS1N_ILi16EEENSM_INS5_IJS1P_SN_EEENS5_IJSN_SC_EEEEEEENS4_39AutoVectorizingCopyWithAssumedAlignmentILi128EEENS4_14SM90_TMA_STOREES2Y_S30_S30_EEEvvEEEEvNT_6ParamsE --------------------------
	.section	.text._ZN7cutlass13device_kernelINS_4gemm6kernel13GemmUniversalIN4cute5tupleIJiiiiEEENS1_10collective13CollectiveMmaINS1_46MainloopSm100TmaUmmaWarpSpecializedBlockScaledILi6ELi2ELi2ENS5_IJNS4_1CILi2EEESB_NSA_ILi1EEEEEEEENS5_IJNSA_ILi256EEENSA_ILi128EEESF_EEENS5_IJNS_12float_e2m1_tENS_13float_ue4m3_tEEEENS5_IJNS5_IJlSC_lEEENS4_6LayoutINS5_IJNS5_IJNS5_IJNSA_ILi32EEENSA_ILi4EEEEEEiEEENS5_IJNS5_IJNSA_ILi16EEESO_EEEiEEENS5_IJSC_iEEEEEENS5_IJST_NS5_IJNS5_IJNSA_ILi0EEESC_EEENSA_ILi512EEEEEENS5_IJSW_iEEEEEEEEEEESK_S13_NS4_8TiledMMAINS4_8MMA_AtomIJNS4_23SM100_MMA_MXF4_2x1SM_SSISI_SI_fSJ_Li256ELi128ELi16ELNS4_4UMMA5MajorE0ELS18_0ELNS17_7ScaleInE0ELS19_0EEEEEENSM_INS5_IJSC_SC_SC_EEENS5_IJSW_SW_SW_EEEEENS5_IJNS4_10UnderscoreES1F_S1F_EEEEENS5_IJNS4_28SM100_TMA_2SM_LOAD_MULTICASTES1I_EEENS5_IJNS4_14ComposedLayoutINS4_7SwizzleILi3ELi4ELi3EEENS4_18smem_ptr_flag_bitsILi4EEENSM_INS5_IJNSA_ILi8EEESF_EEENS5_IJSF_SC_EEEEEEENSM_INS5_IJNS5_IJNS5_IJSP_SC_EEESS_EEESC_NS5_IJSC_SO_EEEEEENS5_IJNS5_IJNS5_IJSS_SY_EEESX_EEESW_NS5_IJSO_SY_EEEEEEEEEEEvNS4_8identityENS5_IJNS4_18SM100_TMA_2SM_LOADES1I_EEES23_vS24_EENS_8epilogue10collective18CollectiveEpilogueINS28_23Sm100TmaWarpSpecializedILi4ELi2ELi32ELb1ELb0EEEJNS5_IJSG_SG_SF_EEENS5_IJNSM_ISG_SC_EENSM_ISN_SC_EEEEENS_10bfloat16_tESL_S2H_SL_NS28_6fusion15FusionCallbacksIS2C_NS2I_17LinearCombinationIS2H_fS2H_fLNS_15FloatRoundStyleE2EEES2D_S2G_JEEENS4_5SM1004TMEM4LOAD26SM100_TMEM_LOAD_32dp32b32xENS4_13SM90_TMA_LOADENS1K_INS1L_ILi2ELi4ELi3EEENS1N_ILi16EEENSM_INS5_IJS1P_SN_EEENS5_IJSN_SC_EEEEEEENS4_39AutoVectorizingCopyWithAssumedAlignmentILi128EEENS4_14SM90_TMA_STOREES2Y_S30_S30_EEEvvEEEEvNT_6ParamsE,"ax",@progbits
	.align	128
.text._ZN7cutlass13device_kernelINS_4gemm6kernel13GemmUniversalIN4cute5tupleIJiiiiEEENS1_10collective13CollectiveMmaINS1_46MainloopSm100TmaUmmaWarpSpecializedBlockScaledILi6ELi2ELi2ENS5_IJNS4_1CILi2EEESB_NSA_ILi1EEEEEEEENS5_IJNSA_ILi256EEENSA_ILi128EEESF_EEENS5_IJNS_12float_e2m1_tENS_13float_ue4m3_tEEEENS5_IJNS5_IJlSC_lEEENS4_6LayoutINS5_IJNS5_IJNS5_IJNSA_ILi32EEENSA_ILi4EEEEEEiEEENS5_IJNS5_IJNSA_ILi16EEESO_EEEiEEENS5_IJSC_iEEEEEENS5_IJST_NS5_IJNS5_IJNSA_ILi0EEESC_EEENSA_ILi512EEEEEENS5_IJSW_iEEEEEEEEEEESK_S13_NS4_8TiledMMAINS4_8MMA_AtomIJNS4_23SM100_MMA_MXF4_2x1SM_SSISI_SI_fSJ_Li256ELi128ELi16ELNS4_4UMMA5MajorE0ELS18_0ELNS17_7ScaleInE0ELS19_0EEEEEENSM_INS5_IJSC_SC_SC_EEENS5_IJSW_SW_SW_EEEEENS5_IJNS4_10UnderscoreES1F_S1F_EEEEENS5_IJNS4_28SM100_TMA_2SM_LOAD_MULTICASTES1I_EEENS5_IJNS4_14ComposedLayoutINS4_7SwizzleILi3ELi4ELi3EEENS4_18smem_ptr_flag_bitsILi4EEENSM_INS5_IJNSA_ILi8EEESF_EEENS5_IJSF_SC_EEEEEEENSM_INS5_IJNS5_IJNS5_IJSP_SC_EEESS_EEESC_NS5_IJSC_SO_EEEEEENS5_IJNS5_IJNS5_IJSS_SY_EEESX_EEESW_NS5_IJSO_SY_EEEEEEEEEEEvNS4_8identityENS5_IJNS4_18SM100_TMA_2SM_LOADES1I_EEES23_vS24_EENS_8epilogue10collective18CollectiveEpilogueINS28_23Sm100TmaWarpSpecializedILi4ELi2ELi32ELb1ELb0EEEJNS5_IJSG_SG_SF_EEENS5_IJNSM_ISG_SC_EENSM_ISN_SC_EEEEENS_10bfloat16_tESL_S2H_SL_NS28_6fusion15FusionCallbacksIS2C_NS2I_17LinearCombinationIS2H_fS2H_fLNS_15FloatRoundStyleE2EEES2D_S2G_JEEENS4_5SM1004TMEM4LOAD26SM100_TMEM_LOAD_32dp32b32xENS4_13SM90_TMA_LOADENS1K_INS1L_ILi2ELi4ELi3EEENS1N_ILi16EEENSM_INS5_IJS1P_SN_EEENS5_IJSN_SC_EEEEEEENS4_39AutoVectorizingCopyWithAssumedAlignmentILi128EEENS4_14SM90_TMA_STOREES2Y_S30_S30_EEEvvEEEEvNT_6ParamsE:
        .type           _ZN7cutlass13device_kernelINS_4gemm6kernel13GemmUniversalIN4cute5tupleIJiiiiEEENS1_10collective13CollectiveMmaINS1_46MainloopSm100TmaUmmaWarpSpecializedBlockScaledILi6ELi2ELi2ENS5_IJNS4_1CILi2EEESB_NSA_ILi1EEEEEEEENS5_IJNSA_ILi256EEENSA_ILi128EEESF_EEENS5_IJNS_12float_e2m1_tENS_13float_ue4m3_tEEEENS5_IJNS5_IJlSC_lEEENS4_6LayoutINS5_IJNS5_IJNS5_IJNSA_ILi32EEENSA_ILi4EEEEEEiEEENS5_IJNS5_IJNSA_ILi16EEESO_EEEiEEENS5_IJSC_iEEEEEENS5_IJST_NS5_IJNS5_IJNSA_ILi0EEESC_EEENSA_ILi512EEEEEENS5_IJSW_iEEEEEEEEEEESK_S13_NS4_8TiledMMAINS4_8MMA_AtomIJNS4_23SM100_MMA_MXF4_2x1SM_SSISI_SI_fSJ_Li256ELi128ELi16ELNS4_4UMMA5MajorE0ELS18_0ELNS17_7ScaleInE0ELS19_0EEEEEENSM_INS5_IJSC_SC_SC_EEENS5_IJSW_SW_SW_EEEEENS5_IJNS4_10UnderscoreES1F_S1F_EEEEENS5_IJNS4_28SM100_TMA_2SM_LOAD_MULTICASTES1I_EEENS5_IJNS4_14ComposedLayoutINS4_7SwizzleILi3ELi4ELi3EEENS4_18smem_ptr_flag_bitsILi4EEENSM_INS5_IJNSA_ILi8EEESF_EEENS5_IJSF_SC_EEEEEEENSM_INS5_IJNS5_IJNS5_IJSP_SC_EEESS_EEESC_NS5_IJSC_SO_EEEEEENS5_IJNS5_IJNS5_IJSS_SY_EEESX_EEESW_NS5_IJSO_SY_EEEEEEEEEEEvNS4_8identityENS5_IJNS4_18SM100_TMA_2SM_LOADES1I_EEES23_vS24_EENS_8epilogue10collective18CollectiveEpilogueINS28_23Sm100TmaWarpSpecializedILi4ELi2ELi32ELb1ELb0EEEJNS5_IJSG_SG_SF_EEENS5_IJNSM_ISG_SC_EENSM_ISN_SC_EEEEENS_10bfloat16_tESL_S2H_SL_NS28_6fusion15FusionCallbacksIS2C_NS2I_17LinearCombinationIS2H_fS2H_fLNS_15FloatRoundStyleE2EEES2D_S2G_JEEENS4_5SM1004TMEM4LOAD26SM100_TMEM_LOAD_32dp32b32xENS4_13SM90_TMA_LOADENS1K_INS1L_ILi2ELi4ELi3EEENS1N_ILi16EEENSM_INS5_IJS1P_SN_EEENS5_IJSN_SC_EEEEEEENS4_39AutoVectorizingCopyWithAssumedAlignmentILi128EEENS4_14SM90_TMA_STOREES2Y_S30_S30_EEEvvEEEEvNT_6ParamsE,@function
        .size           _ZN7cutlass13device_kernelINS_4gemm6kernel13GemmUniversalIN4cute5tupleIJiiiiEEENS1_10collective13CollectiveMmaINS1_46MainloopSm100TmaUmmaWarpSpecializedBlockScaledILi6ELi2ELi2ENS5_IJNS4_1CILi2EEESB_NSA_ILi1EEEEEEEENS5_IJNSA_ILi256EEENSA_ILi128EEESF_EEENS5_IJNS_12float_e2m1_tENS_13float_ue4m3_tEEEENS5_IJNS5_IJlSC_lEEENS4_6LayoutINS5_IJNS5_IJNS5_IJNSA_ILi32EEENSA_ILi4EEEEEEiEEENS5_IJNS5_IJNSA_ILi16EEESO_EEEiEEENS5_IJSC_iEEEEEENS5_IJST_NS5_IJNS5_IJNSA_ILi0EEESC_EEENSA_ILi512EEEEEENS5_IJSW_iEEEEEEEEEEESK_S13_NS4_8TiledMMAINS4_8MMA_AtomIJNS4_23SM100_MMA_MXF4_2x1SM_SSISI_SI_fSJ_Li256ELi128ELi16ELNS4_4UMMA5MajorE0ELS18_0ELNS17_7ScaleInE0ELS19_0EEEEEENSM_INS5_IJSC_SC_SC_EEENS5_IJSW_SW_SW_EEEEENS5_IJNS4_10UnderscoreES1F_S1F_EEEEENS5_IJNS4_28SM100_TMA_2SM_LOAD_MULTICASTES1I_EEENS5_IJNS4_14ComposedLayoutINS4_7SwizzleILi3ELi4ELi3EEENS4_18smem_ptr_flag_bitsILi4EEENSM_INS5_IJNSA_ILi8EEESF_EEENS5_IJSF_SC_EEEEEEENSM_INS5_IJNS5_IJNS5_IJSP_SC_EEESS_EEESC_NS5_IJSC_SO_EEEEEENS5_IJNS5_IJNS5_IJSS_SY_EEESX_EEESW_NS5_IJSO_SY_EEEEEEEEEEEvNS4_8identityENS5_IJNS4_18SM100_TMA_2SM_LOADES1I_EEES23_vS24_EENS_8epilogue10collective18CollectiveEpilogueINS28_23Sm100TmaWarpSpecializedILi4ELi2ELi32ELb1ELb0EEEJNS5_IJSG_SG_SF_EEENS5_IJNSM_ISG_SC_EENSM_ISN_SC_EEEEENS_10bfloat16_tESL_S2H_SL_NS28_6fusion15FusionCallbacksIS2C_NS2I_17LinearCombinationIS2H_fS2H_fLNS_15FloatRoundStyleE2EEES2D_S2G_JEEENS4_5SM1004TMEM4LOAD26SM100_TMEM_LOAD_32dp32b32xENS4_13SM90_TMA_LOADENS1K_INS1L_ILi2ELi4ELi3EEENS1N_ILi16EEENSM_INS5_IJS1P_SN_EEENS5_IJSN_SC_EEEEEEENS4_39AutoVectorizingCopyWithAssumedAlignmentILi128EEENS4_14SM90_TMA_STOREES2Y_S30_S30_EEEvvEEEEvNT_6ParamsE,(.L_x_201 - _ZN7cutlass13device_kernelINS_4gemm6kernel13GemmUniversalIN4cute5tupleIJiiiiEEENS1_10collective13CollectiveMmaINS1_46MainloopSm100TmaUmmaWarpSpecializedBlockScaledILi6ELi2ELi2ENS5_IJNS4_1CILi2EEESB_NSA_ILi1EEEEEEEENS5_IJNSA_ILi256EEENSA_ILi128EEESF_EEENS5_IJNS_12float_e2m1_tENS_13float_ue4m3_tEEEENS5_IJNS5_IJlSC_lEEENS4_6LayoutINS5_IJNS5_IJNS5_IJNSA_ILi32EEENSA_ILi4EEEEEEiEEENS5_IJNS5_IJNSA_ILi16EEESO_EEEiEEENS5_IJSC_iEEEEEENS5_IJST_NS5_IJNS5_IJNSA_ILi0EEESC_EEENSA_ILi512EEEEEENS5_IJSW_iEEEEEEEEEEESK_S13_NS4_8TiledMMAINS4_8MMA_AtomIJNS4_23SM100_MMA_MXF4_2x1SM_SSISI_SI_fSJ_Li256ELi128ELi16ELNS4_4UMMA5MajorE0ELS18_0ELNS17_7ScaleInE0ELS19_0EEEEEENSM_INS5_IJSC_SC_SC_EEENS5_IJSW_SW_SW_EEEEENS5_IJNS4_10UnderscoreES1F_S1F_EEEEENS5_IJNS4_28SM100_TMA_2SM_LOAD_MULTICASTES1I_EEENS5_IJNS4_14ComposedLayoutINS4_7SwizzleILi3ELi4ELi3EEENS4_18smem_ptr_flag_bitsILi4EEENSM_INS5_IJNSA_ILi8EEESF_EEENS5_IJSF_SC_EEEEEEENSM_INS5_IJNS5_IJNS5_IJSP_SC_EEESS_EEESC_NS5_IJSC_SO_EEEEEENS5_IJNS5_IJNS5_IJSS_SY_EEESX_EEESW_NS5_IJSO_SY_EEEEEEEEEEEvNS4_8identityENS5_IJNS4_18SM100_TMA_2SM_LOADES1I_EEES23_vS24_EENS_8epilogue10collective18CollectiveEpilogueINS28_23Sm100TmaWarpSpecializedILi4ELi2ELi32ELb1ELb0EEEJNS5_IJSG_SG_SF_EEENS5_IJNSM_ISG_SC_EENSM_ISN_SC_EEEEENS_10bfloat16_tESL_S2H_SL_NS28_6fusion15FusionCallbacksIS2C_NS2I_17LinearCombinationIS2H_fS2H_fLNS_15FloatRoundStyleE2EEES2D_S2G_JEEENS4_5SM1004TMEM4LOAD26SM100_TMEM_LOAD_32dp32b32xENS4_13SM90_TMA_LOADENS1K_INS1L_ILi2ELi4ELi3EEENS1N_ILi16EEENSM_INS5_IJS1P_SN_EEENS5_IJSN_SC_EEEEEEENS4_39AutoVectorizingCopyWithAssumedAlignmentILi128EEENS4_14SM90_TMA_STOREES2Y_S30_S30_EEEvvEEEEvNT_6ParamsE)
        .other          _ZN7cutlass13device_kernelINS_4gemm6kernel13GemmUniversalIN4cute5tupleIJiiiiEEENS1_10collective13CollectiveMmaINS1_46MainloopSm100TmaUmmaWarpSpecializedBlockScaledILi6ELi2ELi2ENS5_IJNS4_1CILi2EEESB_NSA_ILi1EEEEEEEENS5_IJNSA_ILi256EEENSA_ILi128EEESF_EEENS5_IJNS_12float_e2m1_tENS_13float_ue4m3_tEEEENS5_IJNS5_IJlSC_lEEENS4_6LayoutINS5_IJNS5_IJNS5_IJNSA_ILi32EEENSA_ILi4EEEEEEiEEENS5_IJNS5_IJNSA_ILi16EEESO_EEEiEEENS5_IJSC_iEEEEEENS5_IJST_NS5_IJNS5_IJNSA_ILi0EEESC_EEENSA_ILi512EEEEEENS5_IJSW_iEEEEEEEEEEESK_S13_NS4_8TiledMMAINS4_8MMA_AtomIJNS4_23SM100_MMA_MXF4_2x1SM_SSISI_SI_fSJ_Li256ELi128ELi16ELNS4_4UMMA5MajorE0ELS18_0ELNS17_7ScaleInE0ELS19_0EEEEEENSM_INS5_IJSC_SC_SC_EEENS5_IJSW_SW_SW_EEEEENS5_IJNS4_10UnderscoreES1F_S1F_EEEEENS5_IJNS4_28SM100_TMA_2SM_LOAD_MULTICASTES1I_EEENS5_IJNS4_14ComposedLayoutINS4_7SwizzleILi3ELi4ELi3EEENS4_18smem_ptr_flag_bitsILi4EEENSM_INS5_IJNSA_ILi8EEESF_EEENS5_IJSF_SC_EEEEEEENSM_INS5_IJNS5_IJNS5_IJSP_SC_EEESS_EEESC_NS5_IJSC_SO_EEEEEENS5_IJNS5_IJNS5_IJSS_SY_EEESX_EEESW_NS5_IJSO_SY_EEEEEEEEEEEvNS4_8identityENS5_IJNS4_18SM100_TMA_2SM_LOADES1I_EEES23_vS24_EENS_8epilogue10collective18CollectiveEpilogueINS28_23Sm100TmaWarpSpecializedILi4ELi2ELi32ELb1ELb0EEEJNS5_IJSG_SG_SF_EEENS5_IJNSM_ISG_SC_EENSM_ISN_SC_EEEEENS_10bfloat16_tESL_S2H_SL_NS28_6fusion15FusionCallbacksIS2C_NS2I_17LinearCombinationIS2H_fS2H_fLNS_15FloatRoundStyleE2EEES2D_S2G_JEEENS4_5SM1004TMEM4LOAD26SM100_TMEM_LOAD_32dp32b32xENS4_13SM90_TMA_LOADENS1K_INS1L_ILi2ELi4ELi3EEENS1N_ILi16EEENSM_INS5_IJS1P_SN_EEENS5_IJSN_SC_EEEEEEENS4_39AutoVectorizingCopyWithAssumedAlignmentILi128EEENS4_14SM90_TMA_STOREES2Y_S30_S30_EEEvvEEEEvNT_6ParamsE,@"STO_CUDA_ENTRY STV_DEFAULT"
_ZN7cutlass13device_kernelINS_4gemm6kernel13GemmUniversalIN4cute5tupleIJiiiiEEENS1_10collective13CollectiveMmaINS1_46MainloopSm100TmaUmmaWarpSpecializedBlockScaledILi6ELi2ELi2ENS5_IJNS4_1CILi2EEESB_NSA_ILi1EEEEEEEENS5_IJNSA_ILi256EEENSA_ILi128EEESF_EEENS5_IJNS_12float_e2m1_tENS_13float_ue4m3_tEEEENS5_IJNS5_IJlSC_lEEENS4_6LayoutINS5_IJNS5_IJNS5_IJNSA_ILi32EEENSA_ILi4EEEEEEiEEENS5_IJNS5_IJNSA_ILi16EEESO_EEEiEEENS5_IJSC_iEEEEEENS5_IJST_NS5_IJNS5_IJNSA_ILi0EEESC_EEENSA_ILi512EEEEEENS5_IJSW_iEEEEEEEEEEESK_S13_NS4_8TiledMMAINS4_8MMA_AtomIJNS4_23SM100_MMA_MXF4_2x1SM_SSISI_SI_fSJ_Li256ELi128ELi16ELNS4_4UMMA5MajorE0ELS18_0ELNS17_7ScaleInE0ELS19_0EEEEEENSM_INS5_IJSC_SC_SC_EEENS5_IJSW_SW_SW_EEEEENS5_IJNS4_10UnderscoreES1F_S1F_EEEEENS5_IJNS4_28SM100_TMA_2SM_LOAD_MULTICASTES1I_EEENS5_IJNS4_14ComposedLayoutINS4_7SwizzleILi3ELi4ELi3EEENS4_18smem_ptr_flag_bitsILi4EEENSM_INS5_IJNSA_ILi8EEESF_EEENS5_IJSF_SC_EEEEEEENSM_INS5_IJNS5_IJNS5_IJSP_SC_EEESS_EEESC_NS5_IJSC_SO_EEEEEENS5_IJNS5_IJNS5_IJSS_SY_EEESX_EEESW_NS5_IJSO_SY_EEEEEEEEEEEvNS4_8identityENS5_IJNS4_18SM100_TMA_2SM_LOADES1I_EEES23_vS24_EENS_8epilogue10collective18CollectiveEpilogueINS28_23Sm100TmaWarpSpecializedILi4ELi2ELi32ELb1ELb0EEEJNS5_IJSG_SG_SF_EEENS5_IJNSM_ISG_SC_EENSM_ISN_SC_EEEEENS_10bfloat16_tESL_S2H_SL_NS28_6fusion15FusionCallbacksIS2C_NS2I_17LinearCombinationIS2H_fS2H_fLNS_15FloatRoundStyleE2EEES2D_S2G_JEEENS4_5SM1004TMEM4LOAD26SM100_TMEM_LOAD_32dp32b32xENS4_13SM90_TMA_LOADENS1K_INS1L_ILi2ELi4ELi3EEENS1N_ILi16EEENSM_INS5_IJS1P_SN_EEENS5_IJSN_SC_EEEEEEENS4_39AutoVectorizingCopyWithAssumedAlignmentILi128EEENS4_14SM90_TMA_STOREES2Y_S30_S30_EEEvvEEEEvNT_6ParamsE:
[----:B------:R-:W1:Y:S01]  /*0000*/  LDC R1, c[0x0][0x37c] ;  /* 0x0000df00ff017b82 */ /* 0x000e620000000800 */
[----:B------:R-:W2:Y:S01]  /*0010*/  S2R R94, SR_TID.X ;  /* 0x00000000005e7919 */ /* 0x000ea20000002100 */
[----:B------:R-:W3:Y:S06]  /*0020*/  LDCU.64 UR12, c[0x0][0xc90] ;  /* 0x00019200ff0c77ac */ /* 0x000eec0008000a00 */
[----:B------:R-:W4:Y:S01]  /*0030*/  S2UR UR57, SR_CgaCtaId ;  /* 0x00000000003979c3 */ /* 0x000f220000008800 */
[----:B------:R-:W-:Y:S02]  /*0040*/  PRMT R80, RZ, 0x7610, R80 ;  /* 0x00007610ff507816 */ /* 0x000fe40000000050 */
[----:B------:R-:W-:Y:S01]  /*0050*/  ELECT P1, URZ, PT ;  /* 0x0000000000ff782f */ /* 0x000fe20003820000 */
[----:B---3--:R-:W-:-:S04]  /*0060*/  UISETP.NE.U32.AND UP0, UPT, UR12, URZ, UPT ;  /* 0x000000ff0c00728c */ /* 0x008fc8000bf05070 */
[----:B------:R-:W-:Y:S02]  /*0070*/  UISETP.NE.AND.EX UP0, UPT, UR13, URZ, UPT, UP0 ;  /* 0x000000ff0d00728c */ /* 0x000fe4000bf05300 */
[----:B----4-:R-:W-:Y:S02]  /*0080*/  ULOP3.LUT UR70, UR57, 0x1, URZ, 0xc0, !UPT ;  /* 0x0000000139467892 */ /* 0x010fe4000f8ec0ff */
[----:B------:R-:W-:Y:S01]  /*0090*/  ULOP3.LUT UR71, UR57, 0x1, URZ, 0x3c, !UPT ;  /* 0x0000000139477892 */ /* 0x000fe2000f8e3cff */
[----:B--2---:R-:W-:-:S05]  /*00a0*/  SHF.R.U32.HI R81, RZ, 0x5, R94 ;  /* 0x00000005ff517819 */ /* 0x004fca000001165e */
[----:B------:R-:W2:Y:S02]  /*00b0*/  SHFL.IDX PT, R0, R81, RZ, 0x1f ;  /* 0x00001fff51007589 */ /* 0x000ea400000e0000 */
[----:B--2---:R-:W-:Y:S01]  /*00c0*/  R2UR UR21, R0 ;  /* 0x00000000001572ca */ /* 0x004fe200000e0000 */
[----:B-1----:R-:W-:-:S14]  /*00d0*/  BRA.U UP0, `(.L_x_0) ;  /* 0x0000000100307547 */ /* 0x002fdc000b800000 */
[----:B------:R-:W1:Y:S02]  /*00e0*/  LDCU.64 UR4, c[0x0][0xc88] ;  /* 0x00019100ff0477ac */ /* 0x000e640008000a00 */
[----:B-1----:R-:W-:-:S04]  /*00f0*/  UISETP.NE.U32.AND UP0, UPT, UR4, URZ, UPT ;  /* 0x000000ff0400728c */ /* 0x002fc8000bf05070 */
[----:B------:R-:W-:-:S09]  /*0100*/  UISETP.NE.AND.EX UP0, UPT, UR5, URZ, UPT, UP0 ;  /* 0x000000ff0500728c */ /* 0x000fd2000bf05300 */
[----:B------:R-:W-:Y:S05]  /*0110*/  BRA.U !UP0, `(.L_x_1) ;  /* 0x0000000108147547 */ /* 0x000fea000b800000 */
[----:B------:R-:W1:Y:S01]  /*0120*/  LDC.64 R2, c[0x0][0xc88] ;  /* 0x00032200ff027b82 */ /* 0x000e620000000a00 */
[----:B------:R-:W1:Y:S02]  /*0130*/  LDCU.64 UR4, c[0x0][0x358] ;  /* 0x00006b00ff0477ac */ /* 0x000e640008000a00 */
[----:B-1----:R1:W5:Y:S01]  /*0140*/  LDG.E R41, desc[UR4][R2.64] ;  /* 0x0000000402297981 */ /* 0x002362000c1e1900 */
[----:B------:R-:W-:Y:S01]  /*0150*/  HFMA2 R80, -RZ, RZ, 0, 5.9604644775390625e-08 ;  /* 0x00000001ff507431 */ /* 0x000fe200000001ff */
[----:B------:R-:W-:Y:S05]  /*0160*/  BRA `(.L_x_0) ;  /* 0x00000000000c7947 */ /* 0x000fea0003800000 */
.L_x_1:
[----:B------:R-:W1:Y:S01]  /*0170*/  LDCU UR4, c[0x0][0xc80] ;  /* 0x00019000ff0477ac */ /* 0x000e620008000800 */
[----:B------:R-:W-:Y:S01]  /*0180*/  HFMA2 R80, -RZ, RZ, 0, 5.9604644775390625e-08 ;  /* 0x00000001ff507431 */ /* 0x000fe200000001ff */
[----:B-1----:R-:W-:-:S07]  /*0190*/  MOV R41, UR4 ;  /* 0x0000000400297c02 */ /* 0x002fce0008000f00 */
.L_x_0:
[----:B------:R-:W2:Y:S02]  /*01a0*/  LDCU.64 UR4, c[0x0][0xcb0] ;  /* 0x00019600ff0477ac */ /* 0x000ea40008000a00 */
[----:B--2---:R-:W-:-:S04]  /*01b0*/  UISETP.NE.U32.AND UP0, UPT, UR4, URZ, UPT ;  /* 0x000000ff0400728c */ /* 0x004fc8000bf05070 */
[----:B------:R-:W-:-:S09]  /*01c0*/  UISETP.NE.AND.EX UP0, UPT, UR5, URZ, UPT, UP0 ;  /* 0x000000ff0500728c */ /* 0x000fd2000bf05300 */
[----:B------:R-:W-:Y:S05]  /*01d0*/  BRA.U UP0, `(.L_x_2) ;  /* 0x0000000100287547 */ /* 0x000fea000b800000 */
[----:B------:R-:W2:Y:S02]  /*01e0*/  LDCU.64 UR4, c[0x0][0xca8] ;  /* 0x00019500ff0477ac */ /* 0x000ea40008000a00 */
[----:B--2---:R-:W-:-:S04]  /*01f0*/  UISETP.NE.U32.AND UP0, UPT, UR4, URZ, UPT ;  /* 0x000000ff0400728c */ /* 0x004fc8000bf05070 */
[----:B------:R-:W-:-:S09]  /*0200*/  UISETP.NE.AND.EX UP0, UPT, UR5, URZ, UPT, UP0 ;  /* 0x000000ff0500728c */ /* 0x000fd2000bf05300 */
[----:B------:R-:W-:Y:S05]  /*0210*/  BRA.U !UP0, `(.L_x_3) ;  /* 0x0000000108107547 */ /* 0x000fea000b800000 */
[----:B------:R-:W2:Y:S01]  /*0220*/  LDC.64 R38, c[0x0][0xca8] ;  /* 0x00032a00ff267b82 */ /* 0x000ea20000000a00 */
[----:B------:R-:W2:Y:S02]  /*0230*/  LDCU.64 UR4, c[0x0][0x358] ;  /* 0x00006b00ff0477ac */ /* 0x000ea40008000a00 */
[----:B--2---:R2:W5:Y:S01]  /*0240*/  LDG.E R38, desc[UR4][R38.64] ;  /* 0x0000000426267981 */ /* 0x004562000c1e1900 */
[----:B------:R-:W-:Y:S05]  /*0250*/  BRA `(.L_x_2) ;  /* 0x0000000000087947 */ /* 0x000fea0003800000 */
.L_x_3:
[----:B------:R-:W2:Y:S02]  /*0260*/  LDCU UR4, c[0x0][0xca0] ;  /* 0x00019400ff0477ac */ /* 0x000ea40008000800 */
[----:B--2---:R-:W-:Y:S02]  /*0270*/  MOV R38, UR4 ;  /* 0x0000000400267c02 */ /* 0x004fe40008000f00 */
.L_x_2:
[----:B------:R-:W-:Y:S01]  /*0280*/  IMAD.U32 R0, RZ, RZ, UR21 ;  /* 0x00000015ff007e24 */ /* 0x000fe2000f8e00ff */
[----:B------:R-:W-:Y:S04]  /*0290*/  BSSY.RECONVERGENT B0, `(.L_x_4) ;  /* 0x0000012000007945 */ /* 0x000fe80003800200 */
[C---:B------:R-:W-:Y:S02]  /*02a0*/  ISETP.NE.OR P2, PT, R0.reuse, 0x1, !P1 ;  /* 0x000000010000780c */ /* 0x040fe40004f45670 */
[----:B------:R-:W-:-:S11]  /*02b0*/  ISETP.NE.OR P0, PT, R0, 0x3, !P1 ;  /* 0x000000030000780c */ /* 0x000fd60004f05670 */
[----:B------:R-:W-:Y:S05]  /*02c0*/  @P2 BRA `(.L_x_5) ;  /* 0x0000000000382947 */ /* 0x000fea0003800000 */
[----:B------:R-:W3:Y:S02]  /*02d0*/  LDCU.64 UR4, c[0x0][0x348] ;  /* 0x00006900ff0477ac */ /* 0x000ee40008000a00 */
[----:B---3--:R-:W-:Y:S02]  /*02e0*/  UIADD3 UR10, UP3, UPT, UR4, 0x80, URZ ;  /* 0x00000080040a7890 */ /* 0x008fe4000ff7e0ff */
[----:B------:R-:W-:Y:S02]  /*02f0*/  UIADD3 UR8, UP2, UPT, UR4, 0x180, URZ ;  /* 0x0000018004087890 */ /* 0x000fe4000ff5e0ff */
[----:B------:R-:W-:Y:S02]  /*0300*/  UIADD3 UR6, UP1, UPT, UR4, 0x280, URZ ;  /* 0x0000028004067890 */ /* 0x000fe4000ff3e0ff */
[----:B------:R-:W-:Y:S02]  /*0310*/  UIADD3 UR4, UP0, UPT, UR4, 0x380, URZ ;  /* 0x0000038004047890 */ /* 0x000fe4000ff1e0ff */
[----:B------:R-:W-:-:S02]  /*0320*/  UIADD3.X UR11, UPT, UPT, URZ, UR5, URZ, UP3, !UPT ;  /* 0x00000005ff0b7290 */ /* 0x000fc40009ffe4ff */
[----:B------:R-:W-:Y:S02]  /*0330*/  UIADD3.X UR9, UPT, UPT, URZ, UR5, URZ, UP2, !UPT ;  /* 0x00000005ff097290 */ /* 0x000fe400097fe4ff */
[----:B------:R-:W-:Y:S02]  /*0340*/  UIADD3.X UR7, UPT, UPT, URZ, UR5, URZ, UP1, !UPT ;  /* 0x00000005ff077290 */ /* 0x000fe40008ffe4ff */
[----:B------:R-:W-:-:S03]  /*0350*/  UIADD3.X UR5, UPT, UPT, URZ, UR5, URZ, UP0, !UPT ;  /* 0x00000005ff057290 */ /* 0x000fc600087fe4ff */
[----:B------:R3:W-:Y:S02]  /*0360*/  UTMACCTL.PF [UR10] ;  /* 0x000000000a0079b9 */ /* 0x0007e40008040000 */
[----:B------:R3:W-:Y:S02]  /*0370*/  UTMACCTL.PF [UR8] ;  /* 0x00000000080079b9 */ /* 0x0007e40008040000 */
[----:B------:R3:W-:Y:S02]  /*0380*/  UTMACCTL.PF [UR6] ;  /* 0x00000000060079b9 */ /* 0x0007e40008040000 */
[----:B------:R3:W-:Y:S02]  /*0390*/  UTMACCTL.PF [UR4] ;  /* 0x00000000040079b9 */ /* 0x0007e40008040000 */
[----:B---3--:R-:W-:Y:S01]  /*03a0*/  NOP ;  /* 0x0000000000007918 */ /* 0x008fe20000000000 */
.L_x_5:
[----:B------:R-:W-:Y:S05]  /*03b0*/  BSYNC.RECONVERGENT B0 ;  /* 0x0000000000007941 */ /* 0x000fea0003800200 */
.L_x_4:
[----:B------:R-:W-:Y:S04]  /*03c0*/  BSSY.RECONVERGENT B0, `(.L_x_6) ;  /* 0x000000a000007945 */ /* 0x000fe80003800200 */
[----:B------:R-:W-:Y:S05]  /*03d0*/  @P0 BRA `(.L_x_7) ;  /* 0x0000000000200947 */ /* 0x000fea0003800000 */
[----:B------:R-:W3:Y:S02]  /*03e0*/  LDCU.64 UR4, c[0x0][0x348] ;  /* 0x00006900ff0477ac */ /* 0x000ee40008000a00 */
[----:B---3--:R-:W-:Y:S02]  /*03f0*/  UIADD3 UR6, UP1, UPT, UR4, 0x980, URZ ;  /* 0x0000098004067890 */ /* 0x008fe4000ff3e0ff */
[----:B------:R-:W-:Y:S02]  /*0400*/  UIADD3 UR4, UP0, UPT, UR4, 0xa80, URZ ;  /* 0x00000a8004047890 */ /* 0x000fe4000ff1e0ff */
[----:B------:R-:W-:Y:S02]  /*0410*/  UIADD3.X UR7, UPT, UPT, URZ, UR5, URZ, UP1, !UPT ;  /* 0x00000005ff077290 */ /* 0x000fe40008ffe4ff */
[----:B------:R-:W-:-:S07]  /*0420*/  UIADD3.X UR5, UPT, UPT, URZ, UR5, URZ, UP0, !UPT ;  /* 0x00000005ff057290 */ /* 0x000fce00087fe4ff */
[----:B------:R3:W-:Y:S02]  /*0430*/  UTMACCTL.PF [UR6] ;  /* 0x00000000060079b9 */ /* 0x0007e40008040000 */
[----:B------:R3:W-:Y:S02]  /*0440*/  UTMACCTL.PF [UR4] ;  /* 0x00000000040079b9 */ /* 0x0007e40008040000 */
[----:B---3--:R-:W-:Y:S01]  /*0450*/  NOP ;  /* 0x0000000000007918 */ /* 0x008fe20000000000 */
.L_x_7:
[----:B------:R-:W-:Y:S05]  /*0460*/  BSYNC.RECONVERGENT B0 ;  /* 0x0000000000007941 */ /* 0x000fea0003800200 */
.L_x_6:
[----:B------:R-:W3:Y:S01]  /*0470*/  LDCU.64 UR4, c[0x0][0xc88] ;  /* 0x00019100ff0477ac */ /* 0x000ee20008000a00 */
[----:B------:R-:W-:Y:S02]  /*0480*/  UISETP.EQ.U32.AND UP1, UPT, UR12, URZ, UPT ;  /* 0x000000ff0c00728c */ /* 0x000fe4000bf22070 */
[----:B------:R-:W-:Y:S02]  /*0490*/  UPLOP3.LUT UP3, UPT, UPT, UPT, UPT, 0x80, 0x8 ;  /* 0x000000000008789c */ /* 0x000fe40003f6f070 */
[----:B---3--:R-:W-:-:S04]  /*04a0*/  UISETP.NE.U32.AND UP0, UPT, UR4, URZ, UPT ;  /* 0x000000ff0400728c */ /* 0x008fc8000bf05070 */
[----:B------:R-:W-:-:S04]  /*04b0*/  UISETP.NE.AND.EX UP0, UPT, UR5, URZ, UPT, UP0 ;  /* 0x000000ff0500728c */ /* 0x000fc8000bf05300 */
[----:B------:R-:W-:-:S04]  /*04c0*/  UISETP.EQ.OR.EX UP2, UPT, UR13, URZ, !UP0, UP1 ;  /* 0x000000ff0d00728c */ /* 0x000fc8000c742710 */
[----:B------:R-:W-:-:S06]  /*04d0*/  UP2UR UR4, UPR, URZ, 0x4 ;  /* 0x00000004ff047883 */ /* 0x000fcc0008000000 */
[----:B------:R-:W-:Y:S01]  /*04e0*/  MOV R83, UR4 ;  /* 0x0000000400537c02 */ /* 0x000fe20008000f00 */
[----:B------:R-:W-:Y:S06]  /*04f0*/  BRA.U !UP2, `(.L_x_8) ;  /* 0x000000010a207547 */ /* 0x000fec000b800000 */
[----:B------:R-:W-:Y:S01]  /*0500*/  UISETP.NE.U32.AND UP1, UPT, UR12, URZ, UPT ;  /* 0x000000ff0c00728c */ /* 0x000fe2000bf25070 */
[----:B-----5:R-:W-:Y:S01]  /*0510*/  FSETP.NEU.AND P0, PT, R41, RZ, PT ;  /* 0x000000ff2900720b */ /* 0x020fe20003f0d000 */
[----:B------:R-:W-:Y:S02]  /*0520*/  USEL UR4, URZ, 0xffffffff, UP0 ;  /* 0xffffffffff047887 */ /* 0x000fe40008000000 */
[----:B------:R-:W-:-:S10]  /*0530*/  UISETP.NE.AND.EX UP1, UPT, UR13, URZ, UPT, UP1 ;  /* 0x000000ff0d00728c */ /* 0x000fd4000bf25310 */
[----:B------:R-:W-:Y:S01]  /*0540*/  VOTEU.ANY UP0, P0 ;  /* 0x0000000000ff7886 */ /* 0x000fe20000000100 */
[----:B------:R-:W-:-:S04]  /*0550*/  @!UP1 USEL UR4, URZ, 0xffffffff, UP0 ;  /* 0xffffffffff049887 */ /* 0x000fc80008000000 */
[----:B------:R-:W-:-:S04]  /*0560*/  ULOP3.LUT UR4, UR4, 0x1, URZ, 0xc0, !UPT ;  /* 0x0000000104047892 */ /* 0x000fc8000f8ec0ff */
[----:B------:R-:W-:-:S11]  /*0570*/  UISETP.NE.U32.AND UP3, UPT, UR4, 0x1, UPT ;  /* 0x000000010400788c */ /* 0x000fd6000bf65070 */
.L_x_8:
[----:B------:R-:W3:Y:S01]  /*0580*/  SHFL.IDX PT, R0, R81, RZ, 0x1f ;  /* 0x00001fff51007589 */ /* 0x000ee200000e0000 */
[----:B------:R-:W-:-:S04]  /*0590*/  UISETP.NE.AND UP0, UPT, UR21, 0x2, UPT ;  /* 0x000000021500788c */ /* 0x000fc8000bf05270 */
[----:B------:R-:W-:Y:S02]  /*05a0*/  UISETP.EQ.AND UP1, UPT, UR70, URZ, !UP0 ;  /* 0x000000ff4600728c */ /* 0x000fe4000c722270 */
[----:B------:R-:W-:-:S04]  /*05b0*/  USEL UR48, URZ, 0x1, UP0 ;  /* 0x00000001ff307887 */ /* 0x000fc80008000000 */
[----:B------:R-:W-:Y:S02]  /*05c0*/  PLOP3.LUT P4, PT, P1, PT, UP1, 0x80, 0x8 ;  /* 0x000000000008781c */ /* 0x000fe40000f8f018 */
[----:B---3--:R-:W-:-:S13]  /*05d0*/  ISETP.NE.AND P0, PT, R0, RZ, PT ;  /* 0x000000ff0000720c */ /* 0x008fda0003f05270 */
[----:B------:R-:W-:Y:S05]  /*05e0*/  @P0 BRA `(.L_x_9) ;  /* 0x0000000000640947 */ /* 0x000fea0003800000 */
[----:B------:R-:W-:Y:S01]  /*05f0*/  UMOV UR4, 0x400 ;  /* 0x0000040000047882 */ /* 0x000fe20000000000 */
[----:B------:R-:W-:Y:S01]  /*0600*/  UMOV UR8, 0x1 ;  /* 0x0000000100087882 */ /* 0x000fe20000000000 */
[----:B------:R-:W-:Y:S01]  /*0610*/  UMOV UR6, 0x2 ;  /* 0x0000000200067882 */ /* 0x000fe20000000000 */
[----:B------:R-:W-:Y:S02]  /*0620*/  ULEA UR4, UR57, UR4, 0x18 ;  /* 0x0000000439047291 */ /* 0x000fe4000f8ec0ff */
[----:B------:R-:W-:-:S04]  /*0630*/  UIADD3 UR8, UPT, UPT, -UR8, 0x100000, URZ ;  /* 0x0010000008087890 */ /* 0x000fc8000fffe1ff */
[----:B------:R-:W-:Y:S02]  /*0640*/  USHF.L.U32 UR9, UR8, 0xb, URZ ;  /* 0x0000000b08097899 */ /* 0x000fe400080006ff */
[----:B------:R-:W-:Y:S02]  /*0650*/  USHF.L.U32 UR8, UR8, 0x1, URZ ;  /* 0x0000000108087899 */ /* 0x000fe400080006ff */
[----:B------:R-:W-:-:S04]  /*0660*/  UIADD3 UR6, UPT, UPT, -UR6, 0x100000, URZ ;  /* 0x0010000006067890 */ /* 0x000fc8000fffe1ff */
[----:B------:R-:W-:Y:S02]  /*0670*/  USHF.L.U32 UR7, UR6, 0xb, URZ ;  /* 0x0000000b06077899 */ /* 0x000fe400080006ff */
[----:B------:R-:W-:Y:S01]  /*0680*/  USHF.L.U32 UR6, UR6, 0x1, URZ ;  /* 0x0000000106067899 */ /* 0x000fe200080006ff */
[----:B------:R-:W-:Y:S01]  /*0690*/  ELECT P0, URZ, PT ;  /* 0x0000000000ff782f */ /* 0x000fe20003800000 */
[----:B------:R-:W3:Y:S02]  /*06a0*/  FENCE.VIEW.ASYNC.S ;  /* 0x00000000000073c6 */ /* 0x000ee40000000000 */
[----:B---3--:R3:W4:Y:S08]  /*06b0*/  SYNCS.EXCH.64 URZ, [UR4], UR8 ;  /* 0x0000000804ff75b2 */ /* 0x0087300008000100 */
[----:B------:R3:W1:Y:S01]  /*06c0*/  SYNCS.EXCH.64 URZ, [UR4+0x30], UR6 ;  /* 0x0000300604ff75b2 */ /* 0x0006620008000100 */
        /* <DEDUP_REMOVED lines=10> */
[----:B------:R-:W-:Y:S01]  /*0770*/  NOP ;  /* 0x0000000000007918 */ /* 0x000fe20000000000 */
.L_x_9:
[----:B------:R-:W2:Y:S01]  /*0780*/  SHFL.IDX PT, R0, R81, RZ, 0x1f ;  /* 0x00001fff51007589 */ /* 0x000ea200000e0000 */
[----:B------:R-:W-:Y:S01]  /*0790*/  NOP ;  /* 0x0000000000007918 */ /* 0x000fe20000000000 */
[----:B--2---:R-:W-:-:S13]  /*07a0*/  ISETP.NE.AND P0, PT, R0, 0x1, PT ;  /* 0x000000010000780c */ /* 0x004fda0003f05270 */
[----:B------:R-:W-:Y:S05]  /*07b0*/  @P0 BRA `(.L_x_10) ;  /* 0x0000000000540947 */ /* 0x000fea0003800000 */
[----:B---3--:R-:W-:Y:S01]  /*07c0*/  UMOV UR4, 0x400 ;  /* 0x0000040000047882 */ /* 0x008fe20000000000 */
        /* <DEDUP_REMOVED lines=10> */
[----:B------:R-:W2:Y:S02]  /*0870*/  FENCE.VIEW.ASYNC.S ;  /* 0x00000000000073c6 */ /* 0x000ea40000000000 */
[----:B--2---:R2:W3:Y:S08]  /*0880*/  SYNCS.EXCH.64 URZ, [UR4+0x60], UR8 ;  /* 0x0000600804ff75b2 */ /* 0x0044f00008000100 */
        /* <DEDUP_REMOVED lines=8> */
.L_x_10:
[----:B------:R-:W4:Y:S01]  /*0910*/  SHFL.IDX PT, R0, R81, RZ, 0x1f ;  /* 0x00001fff51007589 */ /* 0x000f2200000e0000 */
[----:B------:R-:W-:Y:S01]  /*0920*/  NOP ;  /* 0x0000000000007918 */ /* 0x000fe20000000000 */
[----:B----4-:R-:W-:-:S13]  /*0930*/  ISETP.NE.AND P0, PT, R0, 0x3, PT ;  /* 0x000000030000780c */ /* 0x010fda0003f05270 */
[----:B------:R-:W-:Y:S05]  /*0940*/  @P0 BRA `(.L_x_11) ;  /* 0x00000000002c0947 */ /* 0x000fea0003800000 */
[----:B--23--:R-:W-:Y:S01]  /*0950*/  UMOV UR6, 0x400 ;  /* 0x0000040000067882 */ /* 0x00cfe20000000000 */
[----:B------:R-:W-:Y:S01]  /*0960*/  UMOV UR4, 0x20 ;  /* 0x0000002000047882 */ /* 0x000fe20000000000 */
[----:B------:R-:W-:Y:S02]  /*0970*/  ULEA UR6, UR57, UR6, 0x18 ;  /* 0x0000000639067291 */ /* 0x000fe4000f8ec0ff */
[----:B------:R-:W-:-:S04]  /*0980*/  UIADD3 UR4, UPT, UPT, -UR4, 0x100000, URZ ;  /* 0x0010000004047890 */ /* 0x000fc8000fffe1ff */
[----:B------:R-:W-:Y:S02]  /*0990*/  USHF.L.U32 UR5, UR4, 0xb, URZ ;  /* 0x0000000b04057899 */ /* 0x000fe400080006ff */
[----:B------:R-:W-:Y:S01]  /*09a0*/  USHF.L.U32 UR4, UR4, 0x1, URZ ;  /* 0x0000000104047899 */ /* 0x000fe200080006ff */
[----:B------:R-:W-:Y:S01]  /*09b0*/  ELECT P0, URZ, PT ;  /* 0x0000000000ff782f */ /* 0x000fe20003800000 */
[----:B------:R-:W2:Y:S10]  /*09c0*/  FENCE.VIEW.ASYNC.S ;  /* 0x00000000000073c6 */ /* 0x000eb40000000000 */
[----:B--2---:R4:W2:Y:S01]  /*09d0*/  SYNCS.EXCH.64 URZ, [UR6+0xa0], UR4 ;  /* 0x0000a00406ff75b2 */ /* 0x0048a20008000100 */
[----:B------:R4:W3:Y:S02]  /*09e0*/  SYNCS.EXCH.64 URZ, [UR6+0xa8], UR4 ;  /* 0x0000a80406ff75b2 */ /* 0x0008e40008000100 */
[----:B----4-:R-:W-:Y:S01]  /*09f0*/  NOP ;  /* 0x0000000000007918 */ /* 0x010fe20000000000 */
.L_x_11:
[----:B------:R-:W4:Y:S01]  /*0a00*/  SHFL.IDX PT, R0, R81, RZ, 0x1f ;  /* 0x00001fff51007589 */ /* 0x000f2200000e0000 */
[----:B------:R-:W-:Y:S01]  /*0a10*/  NOP ;  /* 0x0000000000007918 */ /* 0x000fe20000000000 */
[----:B----4-:R-:W-:-:S13]  /*0a20*/  ISETP.NE.AND P0, PT, R0, 0x4, PT ;  /* 0x000000040000780c */ /* 0x010fda0003f05270 */
[----:B------:R-:W-:Y:S05]  /*0a30*/  @P0 BRA `(.L_x_12) ;  /* 0x0000000000480947 */ /* 0x000fea0003800000 */
[----:B--23--:R-:W-:Y:S01]  /*0a40*/  UMOV UR4, 0x3a0 ;  /* 0x000003a000047882 */ /* 0x00cfe20000000000 */
[----:B------:R-:W-:Y:S01]  /*0a50*/  UMOV UR6, 0x400 ;  /* 0x0000040000067882 */ /* 0x000fe20000000000 */
[----:B------:R-:W-:Y:S01]  /*0a60*/  USEL UR4, UR4, 0x320, UP3 ;  /* 0x0000032004047887 */ /* 0x000fe20009800000 */
        /* <DEDUP_REMOVED lines=10> */
[----:B--2---:R4:W2:Y:S08]  /*0b10*/  SYNCS.EXCH.64 URZ, [UR6+0xb0], UR8 ;  /* 0x0000b00806ff75b2 */ /* 0x0048b00008000100 */
[----:B------:R4:W3:Y:S01]  /*0b20*/  SYNCS.EXCH.64 URZ, [UR6+0xc0], UR4 ;  /* 0x0000c00406ff75b2 */ /* 0x0008e20008000100 */
[----:B------:R4:W1:Y:S01]  /*0b30*/  SYNCS.EXCH.64 URZ, [UR6+0xb8], UR8 ;  /* 0x0000b80806ff75b2 */ /* 0x0008620008000100 */
[----:B------:R4:W1:Y:S02]  /*0b40*/  SYNCS.EXCH.64 URZ, [UR6+0xc8], UR4 ;  /* 0x0000c80406ff75b2 */ /* 0x0008640008000100 */
[----:B----4-:R-:W-:Y:S01]  /*0b50*/  NOP ;  /* 0x0000000000007918 */ /* 0x010fe20000000000 */
.L_x_12:
[----:B------:R-:W4:Y:S01]  /*0b60*/  SHFL.IDX PT, R0, R81, RZ, 0x1f ;  /* 0x00001fff51007589 */ /* 0x000f2200000e0000 */
[----:B------:R-:W-:Y:S01]  /*0b70*/  NOP ;  /* 0x0000000000007918 */ /* 0x000fe20000000000 */
[----:B----4-:R-:W-:-:S13]  /*0b80*/  ISETP.NE.AND P0, PT, R0, 0x5, PT ;  /* 0x000000050000780c */ /* 0x010fda0003f05270 */
[----:B------:R-:W-:Y:S05]  /*0b90*/  @P0 BRA `(.L_x_13) ;  /* 0x0000000000440947 */ /* 0x000fea0003800000 */
[----:B--23--:R-:W-:Y:S01]  /*0ba0*/  UMOV UR4, 0x400 ;  /* 0x0000040000047882 */ /* 0x00cfe20000000000 */
        /* <DEDUP_REMOVED lines=16> */
.L_x_13:
[----:B------:R-:W4:Y:S01]  /*0cb0*/  SHFL.IDX PT, R0, R81, RZ, 0x1f ;  /* 0x00001fff51007589 */ /* 0x000f2200000e0000 */
[----:B------:R-:W-:Y:S01]  /*0cc0*/  ISETP.NE.OR P1, PT, RZ, UR21, !P1 ;  /* 0x00000015ff007c0c */ /* 0x000fe2000cf25670 */
        /* <DEDUP_REMOVED lines=12> */
[----:B------:R4:W3:Y:S01]  /*0d90*/  SYNCS.EXCH.64 URZ, [UR4+0x100], UR6 ;  /* 0x0001000604ff75b2 */ /* 0x0008e20008000100 */
[----:B------:R4:W1:Y:S01]  /*0da0*/  SYNCS.EXCH.64 URZ, [UR4+0xf8], UR6 ;  /* 0x0000f80604ff75b2 */ /* 0x0008620008000100 */
[----:B------:R4:W1:Y:S02]  /*0db0*/  SYNCS.EXCH.64 URZ, [UR4+0x108], UR6 ;  /* 0x0001080604ff75b2 */ /* 0x0008640008000100 */
[----:B----4-:R-:W-:Y:S01]  /*0dc0*/  NOP ;  /* 0x0000000000007918 */ /* 0x010fe20000000000 */
.L_x_14:
[----:B------:R-:W-:Y:S01]  /*0dd0*/  VOTEU.ALL UP0, P1 ;  /* 0x0000000000ff7886 */ /* 0x000fe20000800000 */
[----:B--23--:R-:W-:Y:S01]  /*0de0*/  UMOV UR4, 0x20 ;  /* 0x0000002000047882 */ /* 0x00cfe20000000000 */
[----:B------:R-:W2:Y:S01]  /*0df0*/  LDCU UR7, c[0x0][0x36c] ;  /* 0x00006d80ff0777ac */ /* 0x000ea20008000800 */
[----:B------:R-:W-:Y:S01]  /*0e00*/  NOP ;  /* 0x0000000000007918 */ /* 0x000fe20000000000 */
[----:B------:R-:W-:Y:S01]  /*0e10*/  LOP3.LUT R0, R94, 0x1f, RZ, 0xc0, !PT ;  /* 0x0000001f5e007812 */ /* 0x000fe200078ec0ff */
[----:B------:R-:W-:Y:S01]  /*0e20*/  @!UP0 UMOV UR6, 0x400 ;  /* 0x0000040000068882 */ /* 0x000fe20000000000 */
[----:B------:R-:W-:-:S04]  /*0e30*/  @!UP0 UIADD3 UR4, UPT, UPT, -UR4, 0x100000, URZ ;  /* 0x0010000004048890 */ /* 0x000fc8000fffe1ff */
[----:B------:R-:W-:Y:S02]  /*0e40*/  @!UP0 USHF.L.U32 UR5, UR4, 0xb, URZ ;  /* 0x0000000b04058899 */ /* 0x000fe400080006ff */
[----:B------:R-:W-:Y:S02]  /*0e50*/  @!UP0 USHF.L.U32 UR4, UR4, 0x1, URZ ;  /* 0x0000000104048899 */ /* 0x000fe400080006ff */
[----:B------:R-:W-:Y:S01]  /*0e60*/  @!UP0 ULEA UR6, UR57, UR6, 0x18 ;  /* 0x0000000639068291 */ /* 0x000fe2000f8ec0ff */
[----:B------:R-:W-:Y:S01]  /*0e70*/  VOTEU.ALL UP0, P1 ;  /* 0x0000000000ff7886 */ /* 0x000fe20000800000 */
[----:B------:R-:W-:Y:S02]  /*0e80*/  UISETP.NE.AND UP4, UPT, UR21, URZ, UPT ;  /* 0x000000ff1500728c */ /* 0x000fe4000bf85270 */
[----:B--2---:R-:W-:Y:S01]  /*0e90*/  UISETP.EQ.U32.AND UP5, UPT, UR7, 0x1, UPT ;  /* 0x000000010700788c */ /* 0x004fe2000bfa2070 */
[----:B------:R-:W2:Y:S07]  /*0ea0*/  FENCE.VIEW.ASYNC.S ;  /* 0x00000000000073c6 */ /* 0x000eae0000000000 */
[----:B--2---:R2:W3:Y:S01]  /*0eb0*/  @!UP0 SYNCS.EXCH.64 URZ, [UR6+0x110], UR4 ;  /* 0x0001100406ff85b2 */ /* 0x0044e20008000100 */
[----:B------:R-:W-:Y:S05]  /*0ec0*/  BRA.U !UP5, `(.L_x_15) ;  /* 0x000000010d087547 */ /* 0x000fea000b800000 */
[----:B-1-3--:R-:W-:Y:S01]  /*0ed0*/  UCGABAR_ARV ;  /* 0x00000000000079c7 */ /* 0x00afe20008000000 */
[----:B------:R-:W-:Y:S05]  /*0ee0*/  BRA `(.L_x_16) ;  /* 0x0000000000047947 */ /* 0x000fea0003800000 */
.L_x_15:
[----:B-1-3--:R-:W-:Y:S01]  /*0ef0*/  NOP ;  /* 0x0000000000007918 */ /* 0x00afe20000000000 */
.L_x_16:
[----:B------:R-:W1:Y:S01]  /*0f00*/  S2UR UR66, SR_CTAID.X ;  /* 0x00000000004279c3 */ /* 0x000e620000002500 */
[----:B------:R-:W-:-:S05]  /*0f10*/  CS2R.32 R82, SR_CgaSize ;  /* 0x0000000000527805 */ /* 0x000fca0000008a00 */
[----:B------:R-:W-:-:S05]  /*0f20*/  IMAD R82, R82, -0xa0, RZ ;  /* 0xffffff6052527824 */ /* 0x000fca00078e02ff */
[----:B--2---:R-:W-:-:S14]  /*0f30*/  R2UR UR5, R82 ;  /* 0x00000000520572ca */ /* 0x004fdc00000e0000 */
[----:B------:R-:W2:Y:S01]  /*0f40*/  LDCU UR5, c[0x0][UR5+0x2b0] ;  /* 0x00005600050577ac */ /* 0x000ea20008000800 */
[----:B------:R-:W-:-:S05]  /*0f50*/  CS2R.32 R82, SR_CgaSize ;  /* 0x0000000000527805 */ /* 0x000fca0000008a00 */
[----:B------:R-:W-:-:S05]  /*0f60*/  IMAD R82, R82, -0xa0, RZ ;  /* 0xffffff6052527824 */ /* 0x000fca00078e02ff */
[----:B------:R-:W-:-:S14]  /*0f70*/  R2UR UR4, R82 ;  /* 0x00000000520472ca */ /* 0x000fdc00000e0000 */
[----:B------:R-:W3:Y:S01]  /*0f80*/  LDCU UR4, c[0x0][UR4+0x2b4] ;  /* 0x00005680040477ac */ /* 0x000ee20008000800 */
[----:B------:R-:W4:Y:S01]  /*0f90*/  S2UR UR7, SR_CTAID.Y ;  /* 0x00000000000779c3 */ /* 0x000f220000002600 */
[----:B------:R-:W-:-:S05]  /*0fa0*/  CS2R.32 R82, SR_CgaSize ;  /* 0x0000000000527805 */ /* 0x000fca0000008a00 */
[----:B------:R-:W-:-:S05]  /*0fb0*/  IMAD R82, R82, -0xa0, RZ ;  /* 0xffffff6052527824 */ /* 0x000fca00078e02ff */
[----:B------:R-:W-:-:S14]  /*0fc0*/  R2UR UR8, R82 ;  /* 0x00000000520872ca */ /* 0x000fdc00000e0000 */
[----:B------:R-:W3:Y:S01]  /*0fd0*/  LDCU UR8, c[0x0][UR8+0x2a0] ;  /* 0x00005400080877ac */ /* 0x000ee20008000800 */
[----:B------:R-:W3:Y:S01]  /*0fe0*/  LDCU UR26, c[0x0][0xf24] ;  /* 0x0001e480ff1a77ac */ /* 0x000ee20008000800 */
[----:B------:R-:W1:Y:S01]  /*0ff0*/  S2UR UR36, SR_CTAID.Z ;  /* 0x00000000002479c3 */ /* 0x000e620000002700 */
[----:B------:R-:W-:-:S05]  /*1000*/  CS2R.32 R82, SR_CgaSize ;  /* 0x0000000000527805 */ /* 0x000fca0000008a00 */
[----:B------:R-:W-:-:S05]  /*1010*/  IMAD R82, R82, -0xa0, RZ ;  /* 0xffffff6052527824 */ /* 0x000fca00078e02ff */
[----:B------:R-:W-:-:S14]  /*1020*/  R2UR UR63, R82 ;  /* 0x00000000523f72ca */ /* 0x000fdc00000e0000 */
[----:B------:R-:W3:Y:S01]  /*1030*/  LDCU UR63, c[0x0][UR63+0x2a4] ;  /* 0x000054803f3f77ac */ /* 0x000ee20008000800 */
[----:B------:R-:W-:Y:S02]  /*1040*/  UISETP.GT.U32.AND UP0, UPT, UR70, 0xffff, UPT ;  /* 0x0000ffff4600788c */ /* 0x000fe4000bf04070 */
[----:B------:R-:W-:Y:S01]  /*1050*/  ULOP3.LUT UR52, UR57, 0x2, URZ, 0xc0, !UPT ;  /* 0x0000000239347892 */ /* 0x000fe2000f8ec0ff */
[----:B-1----:R-:W-:Y:S01]  /*1060*/  I2FP.F32.U32 R3, UR66 ;  /* 0x0000004200037c45 */ /* 0x002fe20008201000 */
[----:B------:R-:W-:Y:S02]  /*1070*/  USEL UR37, UR70, 0xffff, !UP0 ;  /* 0x0000ffff46257887 */ /* 0x000fe4000c000000 */
[----:B------:R-:W-:Y:S02]  /*1080*/  UISETP.GT.U32.AND UP0, UPT, UR52, 0xffff, UPT ;  /* 0x0000ffff3400788c */ /* 0x000fe4000bf04070 */
[----:B--2---:R-:W-:Y:S01]  /*1090*/  FMUL R3, R3, UR5 ;  /* 0x0000000503037c20 */ /* 0x004fe20008400000 */
[----:B------:R-:W-:Y:S01]  /*10a0*/  USHF.R.U32.HI UR64, URZ, 0x1, UR57 ;  /* 0x00000001ff407899 */ /* 0x000fe20008011639 */
[----:B----4-:R-:W-:Y:S01]  /*10b0*/  I2FP.F32.U32 R2, UR7 ;  /* 0x0000000700027c45 */ /* 0x010fe20008201000 */
[----:B------:R-:W-:-:S03]  /*10c0*/  USHF.L.U32 UR46, UR57, 0xc, URZ ;  /* 0x0000000c392e7899 */ /* 0x000fc600080006ff */
[----:B------:R-:W1:Y:S01]  /*10d0*/  F2I.U32.TRUNC.NTZ R3, R3 ;  /* 0x0000000300037305 */ /* 0x000e62000020f000 */
[----:B------:R-:W-:Y:S01]  /*10e0*/  USHF.L.U32 UR49, UR57, 0x9, URZ ;  /* 0x0000000939317899 */ /* 0x000fe200080006ff */
[----:B---3--:R-:W-:Y:S01]  /*10f0*/  FMUL R2, R2, UR4 ;  /* 0x0000000402027c20 */ /* 0x008fe20008400000 */
[----:B------:R-:W-:Y:S01]  /*1100*/  USHF.L.U32 UR47, UR57, 0xa, URZ ;  /* 0x0000000a392f7899 */ /* 0x000fe200080006ff */
[----:B------:R-:W-:Y:S01]  /*1110*/  UMOV UR30, 0x5 ;  /* 0x00000005001e7882 */ /* 0x000fe20000000000 */
[----:B------:R-:W-:Y:S01]  /*1120*/  UMOV UR29, 0x3 ;  /* 0x00000003001d7882 */ /* 0x000fe20000000000 */
[----:B------:R-:W2:Y:S02]  /*1130*/  LDCU UR42, c[0x0][0xf24] ;  /* 0x0001e480ff2a77ac */ /* 0x000ea40008000800 */
[----:B------:R-:W3:Y:S01]  /*1140*/  F2I.U32.TRUNC.NTZ R2, R2 ;  /* 0x0000000200027305 */ /* 0x000ee2000020f000 */
[----:B------:R-:W4:Y:S01]  /*1150*/  LDCU UR28, c[0x0][0xf30] ;  /* 0x0001e600ff1c77ac */ /* 0x000f220008000800 */
[----:B-1----:R-:W-:Y:S01]  /*1160*/  R2UR UR4, R3 ;  /* 0x00000000030472ca */ /* 0x002fe200000e0000 */
[----:B------:R-:W-:Y:S01]  /*1170*/  UMOV UR20, UR66 ;  /* 0x0000004200147c82 */ /* 0x000fe20008000000 */
[----:B------:R-:W-:Y:S01]  /*1180*/  PRMT R3, RZ, 0x7610, R3 ;  /* 0x00007610ff037816 */ /* 0x000fe20000000003 */
[----:B------:R-:W-:Y:S01]  /*1190*/  UISETP.GE.AND UP2, UPT, UR26, 0x1, UPT ;  /* 0x000000011a00788c */ /* 0x000fe2000bf46270 */
[----:B------:R-:W-:Y:S01]  /*11a0*/  UMOV UR12, UR7 ;  /* 0x00000007000c7c82 */ /* 0x000fe20008000000 */
[----:B------:R-:W-:Y:S01]  /*11b0*/  USEL UR43, UR52, 0xffff, !UP0 ;  /* 0x0000ffff342b7887 */ /* 0x000fe2000c000000 */
[----:B---3--:R-:W-:-:S02]  /*11c0*/  R2UR UR6, R2 ;  /* 0x00000000020672ca */ /* 0x008fc400000e0000 */
[----:B------:R-:W-:-:S05]  /*11d0*/  PRMT R2, RZ, 0x7610, R2 ;  /* 0x00007610ff027816 */ /* 0x000fca0000000002 */
[----:B------:R-:W-:-:S04]  /*11e0*/  UIADD3 UR5, UPT, UPT, -UR4, URZ, URZ ;  /* 0x000000ff04057290 */ /* 0x000fc8000fffe1ff */
[----:B------:R-:W-:Y:S02]  /*11f0*/  UIMAD UR5, UR8, UR5, UR66 ;  /* 0x00000005080572a4 */ /* 0x000fe4000f8e0242 */
[----:B------:R-:W-:-:S04]  /*1200*/  UIADD3 UR4, UPT, UPT, -UR6, URZ, URZ ;  /* 0x000000ff06047290 */ /* 0x000fc8000fffe1ff */
[----:B------:R-:W-:Y:S01]  /*1210*/  IMAD.U32 R82, RZ, RZ, UR5 ;  /* 0x00000005ff527e24 */ /* 0x000fe2000f8e00ff */
[----:B------:R-:W-:Y:S01]  /*1220*/  UIMAD UR63, UR63, UR4, UR7 ;  /* 0x000000043f3f72a4 */ /* 0x000fe2000f8e0207 */
[----:B--2-4-:R-:W-:Y:S11]  /*1230*/  BRA.U UP4, `(.L_x_17) ;  /* 0x00000001043c7547 */ /* 0x014ff6000b800000 */
[----:B------:R-:W-:-:S13]  /*1240*/  R2UR UR4, R82 ;  /* 0x00000000520472ca */ /* 0x000fda00000e0000 */
[----:B------:R-:W-:Y:S02]  /*1250*/  UISETP.GT.U32.AND UP0, UPT, UR4, 0x1, UPT ;  /* 0x000000010400788c */ /* 0x000fe4000bf04070 */
[----:B------:R-:W-:Y:S02]  /*1260*/  ULOP3.LUT UR4, UR4, 0xfffffffe, URZ, 0xc0, !UPT ;  /* 0xfffffffe04047892 */ /* 0x000fe4000f8ec0ff */
[----:B------:R-:W-:Y:S02]  /*1270*/  UISETP.NE.AND UP1, UPT, UR63, URZ, UP0 ;  /* 0x000000ff3f00728c */ /* 0x000fe40008725270 */
[----:B------:R-:W-:Y:S02]  /*1280*/  UISETP.NE.AND UP0, UPT, UR63, 0x1, UP0 ;  /* 0x000000013f00788c */ /* 0x000fe40008705270 */
[----:B------:R-:W-:Y:S02]  /*1290*/  USEL UR7, URZ, 0x1, UP1 ;  /* 0x00000001ff077887 */ /* 0x000fe40008800000 */
[----:B------:R-:W-:-:S02]  /*12a0*/  USEL UR6, URZ, 0x4, UP0 ;  /* 0x00000004ff067887 */ /* 0x000fc40008000000 */
[----:B------:R-:W-:Y:S02]  /*12b0*/  USEL UR5, URZ, 0x2, UP1 ;  /* 0x00000002ff057887 */ /* 0x000fe40008800000 */
[----:B------:R-:W-:Y:S02]  /*12c0*/  ULEA UR4, UR63, UR4, 0x1 ;  /* 0x000000043f047291 */ /* 0x000fe4000f8e08ff */
[----:B------:R-:W-:Y:S02]  /*12d0*/  USEL UR8, URZ, 0x8, UP0 ;  /* 0x00000008ff087887 */ /* 0x000fe40008000000 */
[----:B------:R-:W-:Y:S02]  /*12e0*/  UIADD3 UR5, UPT, UPT, UR5, UR6, UR7 ;  /* 0x0000000605057290 */ /* 0x000fe4000fffe007 */
[----:B------:R-:W-:Y:S02]  /*12f0*/  USHF.L.U32 UR4, UR29, UR4, URZ ;  /* 0x000000041d047299 */ /* 0x000fe400080006ff */
[----:B------:R-:W-:-:S04]  /*1300*/  UIADD3 UR5, UPT, UPT, UR5, UR8, URZ ;  /* 0x0000000805057290 */ /* 0x000fc8000fffe0ff */
[----:B------:R-:W-:Y:S02]  /*1310*/  IMAD.U32 R2, RZ, RZ, UR4 ;  /* 0x00000004ff027e24 */ /* 0x000fe4000f8e00ff */
[----:B------:R-:W-:Y:S02]  /*1320*/  MOV R3, UR5 ;  /* 0x0000000500037c02 */ /* 0x000fe40008000f00 */
.L_x_17:
[----:B------:R-:W-:Y:S05]  /*1330*/  BRA.U !UP2, `(.L_x_18) ;  /* 0x000000010ad47547 */ /* 0x000fea000b800000 */
[----:B------:R-:W1:Y:S01]  /*1340*/  LDCU.128 UR16, c[0x0][0xf10] ;  /* 0x0001e200ff1077ac */ /* 0x000e620008000c00 */
[----:B------:R-:W2:Y:S01]  /*1350*/  LDCU UR6, c[0x0][0x370] ;  /* 0x00006e00ff0677ac */ /* 0x000ea20008000800 */
[----:B------:R-:W3:Y:S01]  /*1360*/  LDCU UR5, c[0x0][0x374] ;  /* 0x00006e80ff0577ac */ /* 0x000ee20008000800 */
[----:B------:R-:W4:Y:S01]  /*1370*/  LDCU UR27, c[0x0][0xf0c] ;  /* 0x0001e180ff1b77ac */ /* 0x000f220008000800 */
[----:B------:R-:W4:Y:S01]  /*1380*/  LDCU UR4, c[0x0][0xf20] ;  /* 0x0001e400ff0477ac */ /* 0x000f220008000800 */
[----:B------:R-:W4:Y:S01]  /*1390*/  LDCU.64 UR8, c[0x0][0xf28] ;  /* 0x0001e500ff0877ac */ /* 0x000f220008000a00 */
[----:B-1----:R-:W-:Y:S02]  /*13a0*/  UISETP.NE.AND UP0, UPT, UR18, 0x1, UPT ;  /* 0x000000011200788c */ /* 0x002fe4000bf05270 */
[----:B---3--:R-:W-:Y:S02]  /*13b0*/  UIMAD.WIDE.U32 UR10, UR5, UR19, URZ ;  /* 0x00000013050a72a5 */ /* 0x008fe4000f8e00ff */
[----:B--2---:R-:W-:-:S02]  /*13c0*/  UIMAD.WIDE.U32 UR22, UR6, UR16, URZ ;  /* 0x00000010061672a5 */ /* 0x004fc4000f8e00ff */
[----:B----4-:R-:W-:Y:S02]  /*13d0*/  UISETP.NE.AND UP1, UPT, UR27, 0x1, UPT ;  /* 0x000000011b00788c */ /* 0x010fe4000bf25270 */
[----:B------:R-:W-:Y:S01]  /*13e0*/  UISETP.NE.AND UP2, UPT, UR26, 0x1, UPT ;  /* 0x000000011a00788c */ /* 0x000fe2000bf45270 */
[----:B------:R-:W-:Y:S02]  /*13f0*/  UMOV UR10, UR11 ;  /* 0x0000000b000a7c82 */ /* 0x000fe40008000000 */
[----:B------:R-:W-:Y:S01]  /*1400*/  UMOV UR22, UR23 ;  /* 0x0000001700167c82 */ /* 0x000fe20008000000 */
[----:B------:R-:W-:Y:S02]  /*1410*/  @UP0 USHF.R.U32.HI UR5, URZ, UR4, UR10 ;  /* 0x00000004ff050299 */ /* 0x000fe4000801160a */
[----:B------:R-:W-:Y:S02]  /*1420*/  UIMAD.WIDE.U32 UR24, UR12, UR19, URZ ;  /* 0x000000130c1872a5 */ /* 0x000fe4000f8e00ff */
[----:B------:R-:W-:-:S02]  /*1430*/  UIMAD.WIDE.U32 UR10, UR5, UR8, URZ ;  /* 0x00000008050a72a5 */ /* 0x000fc4000f8e00ff */
[----:B------:R-:W-:Y:S02]  /*1440*/  @UP1 USHF.R.U32.HI UR6, URZ, UR17, UR22 ;  /* 0x00000011ff061299 */ /* 0x000fe40008011616 */
[----:B------:R-:W-:Y:S02]  /*1450*/  UIMAD.WIDE.U32 UR14, UR20, UR16, URZ ;  /* 0x00000010140e72a5 */ /* 0x000fe4000f8e00ff */
[----:B------:R-:W-:Y:S01]  /*1460*/  UIMAD.WIDE.U32 UR22, UR6, UR8, URZ ;  /* 0x00000008061672a5 */ /* 0x000fe2000f8e00ff */
[----:B------:R-:W-:Y:S01]  /*1470*/  UMOV UR24, UR25 ;  /* 0x0000001900187c82 */ /* 0x000fe20008000000 */
[----:B------:R-:W-:Y:S01]  /*1480*/  UMOV UR10, UR11 ;  /* 0x0000000b000a7c82 */ /* 0x000fe20008000000 */
[----:B------:R-:W-:Y:S02]  /*1490*/  USHF.R.U32.HI UR24, URZ, UR4, UR24 ;  /* 0x00000004ff187299 */ /* 0x000fe40008011618 */
[----:B------:R-:W-:Y:S02]  /*14a0*/  @UP2 USHF.R.U32.HI UR5, URZ, UR9, UR10 ;  /* 0x00000009ff052299 */ /* 0x000fe4000801160a */
[----:B------:R-:W-:Y:S01]  /*14b0*/  UMOV UR7, UR23 ;  /* 0x0000001700077c82 */ /* 0x000fe20008000000 */
[----:B------:R-:W-:Y:S01]  /*14c0*/  UMOV UR14, UR15 ;  /* 0x0000000f000e7c82 */ /* 0x000fe20008000000 */
[----:B------:R-:W-:-:S02]  /*14d0*/  @UP2 USHF.R.U32.HI UR6, URZ, UR9, UR7 ;  /* 0x00000009ff062299 */ /* 0x000fc40008011607 */
[----:B------:R-:W-:Y:S02]  /*14e0*/  USHF.R.U32.HI UR17, URZ, UR17, UR14 ;  /* 0x00000011ff117299 */ /* 0x000fe4000801160e */
[----:B------:R-:W-:Y:S02]  /*14f0*/  USEL UR4, UR12, UR24, !UP0 ;  /* 0x000000180c047287 */ /* 0x000fe4000c000000 */
[----:B------:R-:W-:Y:S02]  /*1500*/  UIMAD UR7, UR5, UR26, URZ ;  /* 0x0000001a050772a4 */ /* 0x000fe4000f8e02ff */
[----:B------:R-:W-:Y:S02]  /*1510*/  USEL UR5, UR20, UR17, !UP1 ;  /* 0x0000001114057287 */ /* 0x000fe4000c800000 */
[----:B------:R-:W-:Y:S02]  /*1520*/  UIMAD UR13, UR6, UR26, URZ ;  /* 0x0000001a060d72a4 */ /* 0x000fe4000f8e02ff */
[----:B------:R-:W-:-:S02]  /*1530*/  UISETP.GE.AND UP0, UPT, UR4, UR7, UPT ;  /* 0x000000070400728c */ /* 0x000fc4000bf06270 */
[----:B------:R-:W-:Y:S02]  /*1540*/  UIMAD.WIDE.U32 UR10, UR4, UR8, URZ ;  /* 0x00000008040a72a5 */ /* 0x000fe4000f8e00ff */
[----:B------:R-:W-:Y:S02]  /*1550*/  UISETP.GE.OR UP0, UPT, UR5, UR13, UP0 ;  /* 0x0000000d0500728c */ /* 0x000fe40008706670 */
[----:B------:R-:W-:Y:S02]  /*1560*/  UIMAD.WIDE.U32 UR14, UR5, UR8, URZ ;  /* 0x00000008050e72a5 */ /* 0x000fe4000f8e00ff */
[----:B------:R-:W-:Y:S01]  /*1570*/  UIADD3 UR7, UPT, UPT, -UR4, URZ, URZ ;  /* 0x000000ff04077290 */ /* 0x000fe2000fffe1ff */
[----:B------:R-:W-:Y:S01]  /*1580*/  UMOV UR8, UR11 ;  /* 0x0000000b00087c82 */ /* 0x000fe20008000000 */
[----:B------:R-:W-:Y:S02]  /*1590*/  UIADD3 UR10, UPT, UPT, -UR5, URZ, URZ ;  /* 0x000000ff050a7290 */ /* 0x000fe4000fffe1ff */
[----:B------:R-:W-:-:S02]  /*15a0*/  USHF.R.U32.HI UR8, URZ, UR9, UR8 ;  /* 0x00000009ff087299 */ /* 0x000fc40008011608 */
[----:B------:R-:W-:Y:S02]  /*15b0*/  UIMAD UR12, UR18, UR7, UR12 ;  /* 0x00000007120c72a4 */ /* 0x000fe4000f8e020c */
[----:B------:R-:W-:Y:S01]  /*15c0*/  USEL UR8, UR4, UR8, !UP2 ;  /* 0x0000000804087287 */ /* 0x000fe2000d000000 */
[----:B------:R-:W-:Y:S01]  /*15d0*/  @!UP0 UMOV UR7, UR15 ;  /* 0x0000000f00078c82 */ /* 0x000fe20008000000 */
[----:B------:R-:W-:Y:S02]  /*15e0*/  UIMAD UR20, UR27, UR10, UR20 ;  /* 0x0000000a1b1472a4 */ /* 0x000fe4000f8e0214 */
[----:B------:R-:W-:Y:S02]  /*15f0*/  @!UP0 USHF.R.U32.HI UR7, URZ, UR9, UR7 ;  /* 0x00000009ff078299 */ /* 0x000fe40008011607 */
[----:B------:R-:W-:Y:S02]  /*1600*/  UIADD3 UR9, UPT, UPT, -UR8, URZ, URZ ;  /* 0x000000ff08097290 */ /* 0x000fe4000fffe1ff */
[----:B------:R-:W-:-:S02]  /*1610*/  @!UP0 USEL UR7, UR5, UR7, !UP2 ;  /* 0x0000000705078287 */ /* 0x000fc4000d000000 */
[----:B------:R-:W-:Y:S02]  /*1620*/  UIMAD UR9, UR26, UR9, UR4 ;  /* 0x000000091a0972a4 */ /* 0x000fe4000f8e0204 */
[----:B------:R-:W-:Y:S02]  /*1630*/  @!UP0 UIADD3 UR8, UPT, UPT, UR8, -UR7, URZ ;  /* 0x8000000708088290 */ /* 0x000fe4000fffe0ff */
[----:B------:R-:W-:Y:S02]  /*1640*/  @!UP0 UIMAD UR6, UR9, UR6, UR7 ;  /* 0x00000006090682a4 */ /* 0x000fe4000f8e0207 */
[----:B------:R-:W-:-:S04]  /*1650*/  @!UP0 UIMAD UR4, UR8, UR26, UR5 ;  /* 0x0000001a080482a4 */ /* 0x000fc8000f8e0205 */
[----:B------:R-:W-:Y:S01]  /*1660*/  UIMAD UR12, UR4, UR18, UR12 ;  /* 0x00000012040c72a4 */ /* 0x000fe2000f8e020c */
[----:B------:R-:W-:Y:S02]  /*1670*/  @!UP0 UMOV UR5, UR6 ;  /* 0x0000000600058c82 */ /* 0x000fe40008000000 */
[----:B------:R-:W-:-:S12]  /*1680*/  UIMAD UR20, UR5, UR27, UR20 ;  /* 0x0000001b051472a4 */ /* 0x000fd8000f8e0214 */
.L_x_18:
[----:B------:R-:W-:Y:S02]  /*1690*/  UISETP.NE.AND UP1, UPT, UR28, 0x1, UPT ;  /* 0x000000011c00788c */ /* 0x000fe4000bf25270 */
[----:B------:R-:W-:Y:S02]  /*16a0*/  ULOP3.LUT UR47, UR47, 0x400, URZ, 0xc0, !UPT ;  /* 0x000004002f2f7892 */ /* 0x000fe4000f8ec0ff */
[----:B------:R-:W-:Y:S02]  /*16b0*/  ULOP3.LUT UR37, UR37, 0xffff, URZ, 0xc0, !UPT ;  /* 0x0000ffff25257892 */ /* 0x000fe4000f8ec0ff */
[----:B------:R-:W-:Y:S02]  /*16c0*/  ULOP3.LUT UR43, UR43, 0xffff, URZ, 0xc0, !UPT ;  /* 0x0000ffff2b2b7892 */ /* 0x000fe4000f8ec0ff */
[----:B------:R-:W-:Y:S02]  /*16d0*/  UISETP.NE.AND UP0, UPT, UR21, 0x2, UPT ;  /* 0x000000021500788c */ /* 0x000fe4000bf05270 */
[----:B------:R-:W-:-:S02]  /*16e0*/  ULOP3.LUT UR68, UR66, 0x1, URZ, 0xc0, !UPT ;  /* 0x0000000142447892 */ /* 0x000fc4000f8ec0ff */
[----:B------:R-:W-:Y:S02]  /*16f0*/  ULOP3.LUT UR64, UR64, 0x1, URZ, 0xc0, !UPT ;  /* 0x0000000140407892 */ /* 0x000fe4000f8ec0ff */
[----:B------:R-:W-:Y:S02]  /*1700*/  ULOP3.LUT UR46, UR46, 0x2000, URZ, 0xc0, !UPT ;  /* 0x000020002e2e7892 */ /* 0x000fe4000f8ec0ff */
[----:B------:R-:W-:Y:S02]  /*1710*/  ULOP3.LUT UR49, UR49, 0x400, URZ, 0xc0, !UPT ;  /* 0x0000040031317892 */ /* 0x000fe4000f8ec0ff */
[----:B------:R-:W-:Y:S02]  /*1720*/  USHF.R.U32.HI UR53, URZ, 0x9, UR47 ;  /* 0x00000009ff357899 */ /* 0x000fe4000801162f */
[----:B------:R-:W-:Y:S02]  /*1730*/  USHF.L.U32 UR37, UR30, UR37, URZ ;  /* 0x000000251e257299 */ /* 0x000fe400080006ff */
[----:B------:R-:W-:Y:S01]  /*1740*/  USHF.L.U32 UR43, UR29, UR43, URZ ;  /* 0x0000002b1d2b7299 */ /* 0x000fe200080006ff */
[----:B------:R-:W-:Y:S11]  /*1750*/  BRA.U UP1, `(.L_x_19) ;  /* 0x0000000101447547 */ /* 0x000ff6000b800000 */
[----:B------:R-:W1:Y:S01]  /*1760*/  LDCU.128 UR8, c[0x0][0xf10] ;  /* 0x0001e200ff0877ac */ /* 0x000e620008000c00 */
[----:B------:R-:W2:Y:S01]  /*1770*/  LDCU UR13, c[0x0][0xf0c] ;  /* 0x0001e180ff0d77ac */ /* 0x000ea20008000800 */
[----:B------:R-:W3:Y:S01]  /*1780*/  LDCU UR14, c[0x0][0xf20] ;  /* 0x0001e400ff0e77ac */ /* 0x000ee20008000800 */
[----:B-1----:R-:W-:Y:S02]  /*1790*/  UIMAD.WIDE.U32 UR6, UR20, UR8, URZ ;  /* 0x00000008140672a5 */ /* 0x002fe4000f8e00ff */
[----:B------:R-:W-:Y:S02]  /*17a0*/  UIMAD.WIDE.U32 UR4, UR12, UR11, URZ ;  /* 0x0000000b0c0472a5 */ /* 0x000fe4000f8e00ff */
[----:B--2---:R-:W-:Y:S02]  /*17b0*/  UISETP.NE.AND UP2, UPT, UR13, 0x1, UPT ;  /* 0x000000010d00788c */ /* 0x004fe4000bf45270 */
[----:B------:R-:W-:Y:S01]  /*17c0*/  UISETP.NE.AND UP1, UPT, UR10, 0x1, UPT ;  /* 0x000000010a00788c */ /* 0x000fe2000bf25270 */
[----:B------:R-:W-:-:S02]  /*17d0*/  UMOV UR6, UR7 ;  /* 0x0000000700067c82 */ /* 0x000fc40008000000 */
[----:B------:R-:W-:Y:S01]  /*17e0*/  UMOV UR4, UR5 ;  /* 0x0000000500047c82 */ /* 0x000fe20008000000 */
[----:B------:R-:W-:Y:S02]  /*17f0*/  USHF.R.U32.HI UR9, URZ, UR9, UR6 ;  /* 0x00000009ff097299 */ /* 0x000fe40008011606 */
[----:B---3--:R-:W-:Y:S02]  /*1800*/  USHF.R.U32.HI UR4, URZ, UR14, UR4 ;  /* 0x0000000eff047299 */ /* 0x008fe40008011604 */
[----:B------:R-:W-:Y:S02]  /*1810*/  USEL UR5, UR20, UR9, !UP2 ;  /* 0x0000000914057287 */ /* 0x000fe4000d000000 */
[----:B------:R-:W-:-:S04]  /*1820*/  USEL UR4, UR12, UR4, !UP1 ;  /* 0x000000040c047287 */ /* 0x000fc8000c800000 */
[----:B------:R-:W-:Y:S02]  /*1830*/  UIADD3 UR6, UPT, UPT, UR5, -UR4, URZ ;  /* 0x8000000405067290 */ /* 0x000fe4000fffe0ff */
[----:B------:R-:W-:Y:S02]  /*1840*/  UIADD3 UR4, UPT, UPT, -UR5, UR4, URZ ;  /* 0x0000000405047290 */ /* 0x000fe4000fffe1ff */
[----:B------:R-:W-:Y:S02]  /*1850*/  UIMAD UR12, UR6, UR10, UR12 ;  /* 0x0000000a060c72a4 */ /* 0x000fe4000f8e020c */
[----:B------:R-:W-:-:S12]  /*1860*/  UIMAD UR20, UR4, UR13, UR20 ;  /* 0x0000000d041472a4 */ /* 0x000fd8000f8e0214 */
.L_x_19:
[----:B------:R-:W-:Y:S05]  /*1870*/  BRA.U !UP5, `(.L_x_20) ;  /* 0x000000010d0c7547 */ /* 0x000fea000b800000 */
[----:B------:R-:W-:Y:S01]  /*1880*/  UCGABAR_WAIT ;  /* 0x0000000000007dc7 */ /* 0x000fe20008000000 */
[----:B------:R-:W-:Y:S01]  /*1890*/  CCTL.IVALL ;  /* 0x00000000ff00798f */ /* 0x000fe20002000000 */
[----:B------:R-:W-:Y:S05]  /*18a0*/  BRA `(.L_x_21) ;  /* 0x0000000000047947 */ /* 0x000fea0003800000 */
.L_x_20:
[----:B------:R-:W-:Y:S06]  /*18b0*/  BAR.SYNC.DEFER_BLOCKING 0x0 ;  /* 0x0000000000007b1d */ /* 0x000fec0000010000 */
.L_x_21:
[----:B------:R-:W-:Y:S05]  /*18c0*/  BRA.U UP0, `(.L_x_22) ;  /* 0x0000001500fc7547 */ /* 0x000fea000b800000 */
[----:B------:R-:W1:Y:S01]  /*18d0*/  LDCU UR6, c[0x0][0x38c] ;  /* 0x00007180ff0677ac */ /* 0x000e620008000800 */
[----:B------:R-:W-:Y:S01]  /*18e0*/  PLOP3.LUT P2, PT, PT, PT, UP3, 0x80, 0x8 ;  /* 0x000000000008781c */ /* 0x000fe20003f4f038 */
[----:B------:R-:W-:Y:S01]  /*18f0*/  IMAD.MOV.U32 R12, RZ, RZ, 0x1 ;  /* 0x00000001ff0c7424 */ /* 0x000fe200078e00ff */
[----:B------:R-:W-:Y:S02]  /*1900*/  ISETP.NE.AND P3, PT, R0, RZ, P4 ;  /* 0x000000ff0000720c */ /* 0x000fe40002765270 */
[----:B------:R-:W-:Y:S02]  /*1910*/  CS2R R10, SRZ ;  /* 0x00000000000a7805 */ /* 0x000fe4000001ff00 */
[----:B------:R-:W-:Y:S01]  /*1920*/  PLOP3.LUT P2, PT, P2, PT, PT, 0x8, 0x80 ;  /* 0x000000000080781c */ /* 0x000fe2000174e170 */
[----:B------:R-:W-:Y:S01]  /*1930*/  IMAD.MOV.U32 R9, RZ, RZ, RZ ;  /* 0x000000ffff097224 */ /* 0x000fe200078e00ff */
[----:B------:R-:W2:Y:S01]  /*1940*/  LDCU UR59, c[0x0][0x370] ;  /* 0x00006e00ff3b77ac */ /* 0x000ea20008000800 */
[----:B------:R-:W-:Y:S01]  /*1950*/  IMAD.MOV.U32 R8, RZ, RZ, 0x1 ;  /* 0x00000001ff087424 */ /* 0x000fe200078e00ff */
[----:B------:R-:W3:Y:S01]  /*1960*/  LDCU.64 UR44, c[0x0][0x348] ;  /* 0x00006900ff2c77ac */ /* 0x000ee20008000a00 */
[----:B------:R-:W-:Y:S01]  /*1970*/  ULEA UR64, UR68, UR64, 0x1 ;  /* 0x0000004044407291 */ /* 0x000fe2000f8e08ff */
[----:B------:R-:W4:Y:S01]  /*1980*/  LDCU UR58, c[0x0][0x374] ;  /* 0x00006e80ff3a77ac */ /* 0x000f220008000800 */
[----:B-1----:R-:W-:-:S02]  /*1990*/  UIADD3 UR5, UPT, UPT, UR6, 0xff, URZ ;  /* 0x000000ff06057890 */ /* 0x002fc4000fffe0ff */
[----:B------:R-:W-:Y:S02]  /*19a0*/  UIADD3 UR67, UPT, UPT, UR6, 0x1fe, URZ ;  /* 0x000001fe06437890 */ /* 0x000fe4000fffe0ff */
[----:B------:R-:W-:Y:S01]  /*19b0*/  USHF.R.S32.HI UR4, URZ, 0x1f, UR5 ;  /* 0x0000001fff047899 */ /* 0x000fe20008011405 */
[----:B------:R-:W-:-:S03]  /*19c0*/  UMOV UR15, URZ ;  /* 0x000000ff000f7c82 */ /* 0x000fc60008000000 */
[----:B------:R-:W-:Y:S02]  /*19d0*/  ULEA.HI UR4, UR4, UR5, URZ, 0x8 ;  /* 0x0000000504047291 */ /* 0x000fe4000f8f40ff */
[----:B------:R-:W-:Y:S02]  /*19e0*/  UIADD3 UR5, UPT, UPT, UR6, -0x1, URZ ;  /* 0xffffffff06057890 */ /* 0x000fe4000fffe0ff */
[----:B------:R-:W-:Y:S02]  /*19f0*/  USHF.R.S32.HI UR61, URZ, 0x8, UR4 ;  /* 0x00000008ff3d7899 */ /* 0x000fe40008011404 */
[----:B------:R-:W-:Y:S02]  /*1a00*/  UISETP.GE.U32.AND UP1, UPT, UR5, -0x1ff, UPT ;  /* 0xfffffe010500788c */ /* 0x000fe4000bf26070 */
[----:B------:R-:W-:-:S04]  /*1a10*/  UISETP.LT.U32.AND UP0, UPT, UR61, 0x6, UPT ;  /* 0x000000063d00788c */ /* 0x000fc8000bf01070 */
[----:B------:R-:W-:Y:S02]  /*1a20*/  USEL UR60, UR61, 0x6, UP0 ;  /* 0x000000063d3c7887 */ /* 0x000fe40008000000 */
[----:B------:R-:W-:Y:S02]  /*1a30*/  UISETP.NE.AND UP0, UPT, UR21, URZ, UPT ;  /* 0x000000ff1500728c */ /* 0x000fe4000bf05270 */
[----:B------:R-:W-:Y:S02]  /*1a40*/  UIADD3 UR4, UPT, UPT, UR60, -0x1, URZ ;  /* 0xffffffff3c047890 */ /* 0x000fe4000fffe0ff */
[----:B------:R-:W-:Y:S02]  /*1a50*/  @UP1 UIADD3 UR4, UPT, UPT, UR60, URZ, URZ ;  /* 0x000000ff3c041290 */ /* 0x000fe4000fffe0ff */
[----:B------:R-:W-:Y:S02]  /*1a60*/  USEL UR48, UR48, 0x2, UP0 ;  /* 0x0000000230307887 */ /* 0x000fe40008000000 */
[----:B------:R-:W-:-:S02]  /*1a70*/  UIADD3 UR65, UPT, UPT, UR61, -UR60, URZ ;  /* 0x8000003c3d417290 */ /* 0x000fc4000fffe0ff */
[----:B------:R-:W-:Y:S02]  /*1a80*/  UIADD3 UR54, UPT, UPT, UR4, 0x1, URZ ;  /* 0x0000000104367890 */ /* 0x000fe4000fffe0ff */
[----:B--234-:R-:W-:-:S12]  /*1a90*/  UIADD3 UR62, UPT, UPT, -UR4, URZ, URZ ;  /* 0x000000ff043e7290 */ /* 0x01cfd8000fffe1ff */
.L_x_46:
[----:B------:R-:W-:Y:S01]  /*1aa0*/  UISETP.NE.AND UP0, UPT, UR57, URZ, UPT ;  /* 0x000000ff3900728c */ /* 0x000fe2000bf05270 */
[----:B-1----:R-:W1:Y:S08]  /*1ab0*/  S2UR UR57, SR_CgaCtaId ;  /* 0x00000000003979c3 */ /* 0x002e700000008800 */
[----:B---3--:R-:W-:Y:S05]  /*1ac0*/  BRA.U UP0, `(.L_x_23) ;  /* 0x0000000100347547 */ /* 0x008fea000b800000 */
[----:B------:R-:W2:Y:S01]  /*1ad0*/  S2R R0, SR_CgaCtaId ;  /* 0x0000000000007919 */ /* 0x000ea20000008800 */
[----:B------:R-:W-:Y:S02]  /*1ae0*/  MOV R3, 0x400 ;  /* 0x0000040000037802 */ /* 0x000fe40000000f00 */
[----:B------:R-:W-:Y:S02]  /*1af0*/  SHF.L.U32 R2, R8, 0x1f, RZ ;  /* 0x0000001f08027819 */ /* 0x000fe400000006ff */
[----:B--2---:R-:W-:-:S05]  /*1b00*/  LEA R0, R0, R3, 0x18 ;  /* 0x0000000300007211 */ /* 0x004fca00078ec0ff */
[----:B------:R-:W-:-:S04]  /*1b10*/  IMAD R3, R9, 0x8, R0 ;  /* 0x0000000809037824 */ /* 0x000fc800078e0200 */
[----:B------:R-:W2:Y:S02]  /*1b20*/  SYNCS.PHASECHK.TRANS64.TRYWAIT P0, [R3+URZ+0x100], R2 ;  /* 0x00010002030075a7 */ /* 0x000ea400080011ff */
[----:B--2---:R-:W-:Y:S05]  /*1b30*/  @!P0 BRA `(.L_x_24) ;  /* 0x0000008400d88947 */ /* 0x004fea0003800000 */
.L_x_153:
[----:B------:R-:W-:Y:S01]  /*1b40*/  VIADD R9, R9, 0x1 ;  /* 0x0000000109097836 */ /* 0x000fe20000000000 */
[----:B------:R2:W-:Y:S04]  /*1b50*/  SYNCS.ARRIVE.TRANS64.A1T0 RZ, [R3+URZ+0xf0], RZ ;  /* 0x0000f0ff03ff79a7 */ /* 0x0005e800081000ff */
[----:B------:R-:W-:-:S04]  /*1b60*/  ISETP.NE.AND P0, PT, R9, 0x2, PT ;  /* 0x000000020900780c */ /* 0x000fc80003f05270 */
[----:B------:R-:W-:Y:S02]  /*1b70*/  SEL R9, R9, RZ, P0 ;  /* 0x000000ff09097207 */ /* 0x000fe40000000000 */
[----:B--2---:R-:W-:-:S04]  /*1b80*/  SEL R3, RZ, 0x1, P0 ;  /* 0x00000001ff037807 */ /* 0x004fc80000000000 */
[----:B------:R-:W-:Y:S02]  /*1b90*/  LOP3.LUT R8, R8, R3, RZ, 0x3c, !PT ;  /* 0x0000000308087212 */ /* 0x000fe400078e3cff */
.L_x_23:
[----:B------:R-:W-:Y:S01]  /*1ba0*/  UMOV UR6, 0x400 ;  /* 0x0000040000067882 */ /* 0x000fe20000000000 */
[----:B------:R-:W-:Y:S01]  /*1bb0*/  SHF.L.U32 R0, R12, 0x1f, RZ ;  /* 0x0000001f0c007819 */ /* 0x000fe200000006ff */
[----:B-1----:R-:W-:Y:S02]  /*1bc0*/  ULEA UR6, UR57, UR6, 0x18 ;  /* 0x0000000639067291 */ /* 0x002fe4000f8ec0ff */
[----:B------:R-:W-:Y:S02]  /*1bd0*/  UISETP.GE.U32.AND UP0, UPT, UR67, 0x1ff, UPT ;  /* 0x000001ff4300788c */ /* 0x000fe4000bf06070 */
[----:B------:R-:W-:Y:S02]  /*1be0*/  ULEA UR4, UR15, UR6, 0x3 ;  /* 0x000000060f047291 */ /* 0x000fe4000f8e18ff */
[----:B------:R-:W-:Y:S01]  /*1bf0*/  ULEA UR27, UR12, UR68, 0x1 ;  /* 0x000000440c1b7291 */ /* 0x000fe2000f8e08ff */
[----:B------:R-:W-:-:S03]  /*1c00*/  UMOV UR14, URZ ;  /* 0x000000ff000e7c82 */ /* 0x000fc60008000000 */
[----:B------:R-:W-:-:S03]  /*1c10*/  USHF.L.U32 UR27, UR27, 0x6, URZ ;  /* 0x000000061b1b7899 */ /* 0x000fc600080006ff */
[----:B------:R1:W2:Y:S01]  /*1c20*/  SYNCS.PHASECHK.TRANS64.TRYWAIT P1, [UR4+0x30], R0 ;  /* 0x00003000ff0075a7 */ /* 0x0002a20008021104 */
[----:B------:R-:W-:-:S04]  /*1c30*/  ULEA.HI UR4, UR20, UR20, URZ, 0x1 ;  /* 0x0000001414047291 */ /* 0x000fc8000f8f08ff */
[----:B------:R-:W-:Y:S02]  /*1c40*/  USHF.L.U32 UR5, UR4, 0x7, URZ ;  /* 0x0000000704057899 */ /* 0x000fe400080006ff */
[----:B------:R-:W-:Y:S02]  /*1c50*/  ULOP3.LUT UR20, UR4, 0xfffffffe, URZ, 0xc0, !UPT ;  /* 0xfffffffe04147892 */ /* 0x000fe4000f8ec0ff */
[----:B------:R-:W-:Y:S02]  /*1c60*/  ULOP3.LUT UR5, UR5, 0xffffff00, URZ, 0xc0, !UPT ;  /* 0xffffff0005057892 */ /* 0x000fe4000f8ec0ff */
[----:B------:R-:W-:Y:S02]  /*1c70*/  ULOP3.LUT UR20, UR20, 0x1, UR66, 0xf8, !UPT ;  /* 0x0000000114147892 */ /* 0x000fe4000f8ef842 */
[----:B------:R-:W-:Y:S01]  /*1c80*/  ULEA UR35, UR64, UR5, 0x6 ;  /* 0x0000000540237291 */ /* 0x000fe2000f8e30ff */
[----:B------:R-:W-:Y:S11]  /*1c90*/  BRA.U !UP0, `(.L_x_25) ;  /* 0x0000000508307547 */ /* 0x000ff6000b800000 */
[----:B------:R-:W-:Y:S01]  /*1ca0*/  UMOV UR29, UR62 ;  /* 0x0000003e001d7c82 */ /* 0x000fe20008000000 */
[----:B------:R-:W-:Y:S01]  /*1cb0*/  UMOV UR4, UR15 ;  /* 0x0000000f00047c82 */ /* 0x000fe20008000000 */
[----:B------:R-:W-:Y:S01]  /*1cc0*/  UMOV UR34, URZ ;  /* 0x000000ff00227c82 */ /* 0x000fe20008000000 */
[----:B------:R-:W-:Y:S01]  /*1cd0*/  UMOV UR19, UR52 ;  /* 0x0000003400137c82 */ /* 0x000fe20008000000 */
[----:B------:R-:W-:-:S05]  /*1ce0*/  UMOV UR11, UR53 ;  /* 0x00000035000b7c82 */ /* 0x000fca0008000000 */
.L_x_33:
[----:B------:R-:W-:Y:S01]  /*1cf0*/  ULEA UR5, UR4, UR6, 0x3 ;  /* 0x0000000604057291 */ /* 0x000fe2000f8e18ff */
[----:B--2---:R-:W-:Y:S01]  /*1d00*/  @P4 MOV R2, 0xe000 ;  /* 0x0000e00000024802 */ /* 0x004fe20000000f00 */
[----:B--23--:R-:W-:Y:S10]  /*1d10*/  @P1 BRA `(.L_x_26) ;  /* 0x00000000000c1947 */ /* 0x00cff40003800000 */
[----:B------:R-:W-:-:S04]  /*1d20*/  SHF.L.U32 R3, R12, 0x1f, RZ ;  /* 0x0000001f0c037819 */ /* 0x000fc800000006ff */
[----:B------:R-:W2:Y:S02]  /*1d30*/  SYNCS.PHASECHK.TRANS64.TRYWAIT P0, [UR5+0x30], R3 ;  /* 0x00003003ff0075a7 */ /* 0x000ea40008001105 */
[----:B--2---:R-:W-:Y:S05]  /*1d40*/  @!P0 BRA `(.L_x_27) ;  /* 0x0000008400688947 */ /* 0x004fea0003800000 */
.L_x_26:
[----:B------:R2:W-:Y:S01]  /*1d50*/  @P4 SYNCS.ARRIVE.TRANS64 RZ, [UR5], R2 ;  /* 0x00000002ffff49a7 */ /* 0x0005e20008000005 */
[----:B------:R-:W-:Y:S02]  /*1d60*/  ULOP3.LUT UR7, UR48, 0x2, URZ, 0xfc, !UPT ;  /* 0x0000000230077892 */ /* 0x000fe4000f8efcff */
[----:B------:R-:W-:Y:S02]  /*1d70*/  UIADD3 UR29, UPT, UPT, UR29, 0x1, URZ ;  /* 0x000000011d1d7890 */ /* 0x000fe4000fffe0ff */
[----:B------:R-:W-:Y:S02]  /*1d80*/  UISETP.NE.AND UP0, UPT, UR7, 0x2, UPT ;  /* 0x000000020700788c */ /* 0x000fe4000bf05270 */
[----:B------:R-:W-:-:S07]  /*1d90*/  UISETP.NE.AND UP4, UPT, UR29, 0x1, UPT ;  /* 0x000000011d00788c */ /* 0x000fce000bf85270 */
[----:B------:R-:W-:Y:S05]  /*1da0*/  BRA.U UP0, `(.L_x_28) ;  /* 0x0000000100047547 */ /* 0x000fea000b800000 */
[----:B------:R-:W-:Y:S05]  /*1db0*/  BPT.TRAP 0x1 ;  /* 0x000000040000795c */ /* 0x000fea0000300000 */
.L_x_28:
[----:B------:R-:W-:Y:S04]  /*1dc0*/  BSSY.RECONVERGENT B0, `(.L_x_29) ;  /* 0x0000003000007945 */ /* 0x000fe80003800200 */
[----:B------:R-:W-:Y:S05]  /*1dd0*/  @!P3 BRA `(.L_x_30) ;  /* 0x000000000004b947 */ /* 0x000fea0003800000 */
[----:B------:R-:W-:Y:S05]  /*1de0*/  BPT.TRAP 0x1 ;  /* 0x000000040000795c */ /* 0x000fea0000300000 */
.L_x_30:
[----:B------:R-:W-:Y:S05]  /*1df0*/  BSYNC.RECONVERGENT B0 ;  /* 0x0000000000007941 */ /* 0x000fea0003800200 */
.L_x_29:
[----:B------:R-:W-:Y:S01]  /*1e00*/  UIADD3 UR7, UPT, UPT, UR4, 0x1, URZ ;  /* 0x0000000104077890 */ /* 0x000fe2000fffe0ff */
[----:B------:R-:W-:Y:S01]  /*1e10*/  BSSY.RECONVERGENT B0, `(.L_x_31) ;  /* 0x000002e000007945 */ /* 0x000fe20003800200 */
[----:B------:R-:W-:Y:S02]  /*1e20*/  ELECT P0, URZ, PT ;  /* 0x0000000000ff782f */ /* 0x000fe40003800000 */
[----:B------:R-:W-:-:S04]  /*1e30*/  UISETP.NE.AND UP0, UPT, UR7, 0x6, UPT ;  /* 0x000000060700788c */ /* 0x000fc8000bf05270 */
[----:B------:R-:W-:Y:S02]  /*1e40*/  USEL UR8, URZ, 0x1, UP0 ;  /* 0x00000001ff087887 */ /* 0x000fe40008000000 */
[----:B------:R-:W-:-:S04]  /*1e50*/  USEL UR15, UR7, URZ, UP0 ;  /* 0x000000ff070f7287 */ /* 0x000fc80008000000 */
[----:B------:R-:W-:Y:S01]  /*1e60*/  ULEA UR7, UR15, UR6, 0x3 ;  /* 0x000000060f077291 */ /* 0x000fe2000f8e18ff */
[----:B------:R-:W-:-:S04]  /*1e70*/  LOP3.LUT R12, R12, UR8, RZ, 0x3c, !PT ;  /* 0x000000080c0c7c12 */ /* 0x000fc8000f8e3cff */
[----:B-1----:R-:W-:-:S04]  /*1e80*/  SHF.L.U32 R0, R12, 0x1f, RZ ;  /* 0x0000001f0c007819 */ /* 0x002fc800000006ff */
[----:B------:R1:W3:Y:S01]  /*1e90*/  SYNCS.PHASECHK.TRANS64.TRYWAIT P1, [UR7+0x30], R0 ;  /* 0x00003000ff0075a7 */ /* 0x0002e20008021107 */
[----:B------:R-:W-:Y:S05]  /*1ea0*/  @!P0 BRA `(.L_x_32) ;  /* 0x0000000000908947 */ /* 0x000fea0003800000 */
[----:B------:R-:W-:Y:S02]  /*1eb0*/  USHF.L.U32 UR7, UR4, 0xb, URZ ;  /* 0x0000000b04077899 */ /* 0x000fe400080006ff */
[----:B------:R-:W-:Y:S02]  /*1ec0*/  ULEA UR32, UR4, UR46, 0xe ;  /* 0x0000002e04207291 */ /* 0x000fe4000f8e70ff */
[----:B------:R-:W-:Y:S02]  /*1ed0*/  UIADD3 UR40, UP3, UPT, UR44, 0x80, URZ ;  /* 0x000000802c287890 */ /* 0x000fe4000ff7e0ff */
[----:B------:R-:W-:Y:S02]  /*1ee0*/  ULEA UR24, UR4, UR6, 0xd ;  /* 0x0000000604187291 */ /* 0x000fe4000f8e68ff */
[----:B------:R-:W-:Y:S02]  /*1ef0*/  UIADD3 UR38, UP2, UPT, UR44, 0x180, URZ ;  /* 0x000001802c267890 */ /* 0x000fe4000ff5e0ff */
[----:B------:R-:W-:-:S02]  /*1f00*/  UIADD3 UR30, UP1, UPT, UR44, 0x280, URZ ;  /* 0x000002802c1e7890 */ /* 0x000fc4000ff3e0ff */
[----:B------:R-:W-:Y:S02]  /*1f10*/  ULOP3.LUT UR16, UR49, UR7, URZ, 0xfc, !UPT ;  /* 0x0000000731107292 */ /* 0x000fe4000f8efcff */
[----:B------:R-:W-:Y:S02]  /*1f20*/  UIADD3 UR22, UP0, UPT, UR44, 0x380, URZ ;  /* 0x000003802c167890 */ /* 0x000fe4000ff1e0ff */
[----:B------:R-:W-:Y:S02]  /*1f30*/  ULOP3.LUT UR8, UR7, UR47, URZ, 0xfc, !UPT ;  /* 0x0000002f07087292 */ /* 0x000fe4000f8efcff */
[----:B------:R-:W-:Y:S02]  /*1f40*/  ULOP3.LUT UR33, UR5, 0xfefffff8, URZ, 0xc0, !UPT ;  /* 0xfefffff805217892 */ /* 0x000fe4000f8ec0ff */
[----:B------:R-:W-:Y:S02]  /*1f50*/  UIADD3.X UR41, UPT, UPT, URZ, UR45, URZ, UP3, !UPT ;  /* 0x0000002dff297290 */ /* 0x000fe40009ffe4ff */
[----:B------:R-:W-:-:S02]  /*1f60*/  UIADD3 UR32, UPT, UPT, UR6, 0x8400, UR32 ;  /* 0x0000840006207890 */ /* 0x000fc4000fffe020 */
[----:B------:R-:W-:Y:S02]  /*1f70*/  UPRMT UR7, URZ, 0x5410, UR37 ;  /* 0x00005410ff077896 */ /* 0x000fe40008000025 */
[----:B------:R-:W-:Y:S02]  /*1f80*/  UIADD3.X UR39, UPT, UPT, URZ, UR45, URZ, UP2, !UPT ;  /* 0x0000002dff277290 */ /* 0x000fe400097fe4ff */
[----:B------:R-:W-:Y:S02]  /*1f90*/  UIADD3 UR24, UPT, UPT, UR24, 0x20400, URZ ;  /* 0x0002040018187890 */ /* 0x000fe4000fffe0ff */
[----:B------:R-:W-:Y:S02]  /*1fa0*/  UIADD3.X UR31, UPT, UPT, URZ, UR45, URZ, UP1, !UPT ;  /* 0x0000002dff1f7290 */ /* 0x000fe40008ffe4ff */
[----:B------:R-:W-:Y:S02]  /*1fb0*/  UIADD3 UR16, UPT, UPT, UR6, 0x2c400, UR16 ;  /* 0x0002c40006107890 */ /* 0x000fe4000fffe010 */
[----:B------:R-:W-:-:S02]  /*1fc0*/  UIADD3.X UR23, UPT, UPT, URZ, UR45, URZ, UP0, !UPT ;  /* 0x0000002dff177290 */ /* 0x000fc400087fe4ff */
[----:B------:R-:W-:Y:S02]  /*1fd0*/  UPRMT UR14, URZ, 0x5410, UR43 ;  /* 0x00005410ff0e7896 */ /* 0x000fe4000800002b */
[----:B------:R-:W-:Y:S01]  /*1fe0*/  UIADD3 UR8, UPT, UPT, UR6, 0x2f400, UR8 ;  /* 0x0002f40006087890 */ /* 0x000fe2000fffe008 */
[----:B------:R-:W-:Y:S01]  /*1ff0*/  UMOV UR50, 0x0 ;  /* 0x0000000000327882 */ /* 0x000fe20000000000 */
[----:B------:R-:W-:Y:S01]  /*2000*/  UMOV UR51, 0x10000000 ;  /* 0x1000000000337882 */ /* 0x000fe20000000000 */
[----:B------:R-:W-:Y:S01]  /*2010*/  UMOV UR26, UR34 ;  /* 0x00000022001a7c82 */ /* 0x000fe20008000000 */
[----:B------:R-:W-:Y:S01]  /*2020*/  UMOV UR28, UR36 ;  /* 0x00000024001c7c82 */ /* 0x000fe20008000000 */
[----:B------:R-:W-:Y:S01]  /*2030*/  UMOV UR18, URZ ;  /* 0x000000ff00127c82 */ /* 0x000fe20008000000 */
[----:B------:R-:W-:Y:S01]  /*2040*/  UMOV UR25, UR33 ;  /* 0x0000002100197c82 */ /* 0x000fe20008000000 */
[----:B------:R-:W-:Y:S01]  /*2050*/  UMOV UR21, UR36 ;  /* 0x0000002400157c82 */ /* 0x000fe20008000000 */
[----:B------:R-:W-:Y:S01]  /*2060*/  UMOV UR17, UR33 ;  /* 0x0000002100117c82 */ /* 0x000fe20008000000 */
[----:B------:R4:W-:Y:S01]  /*2070*/  UTMALDG.3D.MULTICAST.2CTA [UR32], [UR40], UR7, desc[UR50] ;  /* 0x00003220280073b4 */ /* 0x0009e20008211807 */
[----:B------:R-:W-:Y:S01]  /*2080*/  UMOV UR13, UR36 ;  /* 0x00000024000d7c82 */ /* 0x000fe20008000000 */
[----:B------:R-:W-:Y:S01]  /*2090*/  UMOV UR9, UR33 ;  /* 0x0000002100097c82 */ /* 0x000fe20008000000 */
[----:B------:R-:W-:Y:S01]  /*20a0*/  UMOV UR10, UR18 ;  /* 0x00000012000a7c82 */ /* 0x000fe20008000000 */
[----:B------:R4:W-:Y:S01]  /*20b0*/  UTMALDG.3D.2CTA [UR24], [UR38], desc[UR50] ;  /* 0x00003218260075b4 */ /* 0x0009e20008211000 */
[----:B------:R4:W-:Y:S01]  /*20c0*/  UTMALDG.4D.MULTICAST.2CTA [UR16], [UR30], UR7, desc[UR50] ;  /* 0x000032101e0073b4 */ /* 0x0009e20008219807 */
[----:B------:R4:W-:Y:S02]  /*20d0*/  UTMALDG.4D.MULTICAST.2CTA [UR8], [UR22], UR14, desc[UR50] ;  /* 0x00003208160073b4 */ /* 0x0009e4000821980e */
[----:B----4-:R-:W-:Y:S01]  /*20e0*/  NOP ;  /* 0x0000000000007918 */ /* 0x010fe20000000000 */
.L_x_32:
[----:B------:R-:W-:Y:S05]  /*20f0*/  BSYNC.RECONVERGENT B0 ;  /* 0x0000000000007941 */ /* 0x000fea0003800200 */
.L_x_31:
[----:B------:R-:W-:Y:S02]  /*2100*/  UIADD3 UR34, UPT, UPT, UR34, 0x100, URZ ;  /* 0x0000010022227890 */ /* 0x000fe4000fffe0ff */
[----:B------:R-:W-:Y:S02]  /*2110*/  UIADD3 UR11, UPT, UPT, UR11, 0x4, URZ ;  /* 0x000000040b0b7890 */ /* 0x000fe4000fffe0ff */
[----:B------:R-:W-:Y:S01]  /*2120*/  UIADD3 UR19, UPT, UPT, UR19, 0x4, URZ ;  /* 0x0000000413137890 */ /* 0x000fe2000fffe0ff */
[----:B------:R-:W-:Y:S01]  /*2130*/  UMOV UR4, UR15 ;  /* 0x0000000f00047c82 */ /* 0x000fe20008000000 */
[----:B------:R-:W-:Y:S01]  /*2140*/  UMOV UR14, UR54 ;  /* 0x00000036000e7c82 */ /* 0x000fe20008000000 */
[----:B------:R-:W-:Y:S09]  /*2150*/  BRA.U UP4, `(.L_x_33) ;  /* 0xfffffff904e47547 */ /* 0x000ff2000b83ffff */
.L_x_25:
[----:B------:R-:W-:Y:S01]  /*2160*/  ULEA UR4, UR15, UR6, 0x3 ;  /* 0x000000060f047291 */ /* 0x000fe2000f8e18ff */
[----:B-1----:R-:W-:Y:S01]  /*2170*/  SHF.L.U32 R0, R12, 0x1f, RZ ;  /* 0x0000001f0c007819 */ /* 0x002fe200000006ff */
[----:B------:R-:W-:Y:S01]  /*2180*/  @!P2 SYNCS.ARRIVE.TRANS64.A1T0 RZ, [UR6+0xa8], RZ ;  /* 0x0000a8ffffffa9a7 */ /* 0x000fe20008100006 */
[----:B------:R-:W-:-:S06]  /*2190*/  UISETP.GT.AND UP0, UPT, UR61, UR60, UPT ;  /* 0x0000003c3d00728c */ /* 0x000fcc000bf04270 */
[----:B--23--:R1:W2:Y:S03]  /*21a0*/  SYNCS.PHASECHK.TRANS64.TRYWAIT P1, [UR4+0x30], R0 ;  /* 0x00003000ff0075a7 */ /* 0x00c2a60008021104 */
[----:B------:R-:W-:Y:S05]  /*21b0*/  BRA.U !UP0, `(.L_x_34) ;  /* 0x0000000508247547 */ /* 0x000fea000b800000 */
[----:B------:R-:W-:Y:S01]  /*21c0*/  UIADD3 UR29, UPT, UPT, UR65, UR14, URZ ;  /* 0x0000000e411d7290 */ /* 0x000fe2000fffe0ff */
[----:B------:R-:W-:-:S11]  /*21d0*/  UMOV UR5, UR15 ;  /* 0x0000000f00057c82 */ /* 0x000fd60008000000 */
.L_x_42:
[----:B------:R-:W-:Y:S01]  /*21e0*/  ULEA UR7, UR5, UR6, 0x3 ;  /* 0x0000000605077291 */ /* 0x000fe2000f8e18ff */
[----:B--2---:R-:W-:Y:S01]  /*21f0*/  @P4 MOV R2, 0xe000 ;  /* 0x0000e00000024802 */ /* 0x004fe20000000f00 */
[----:B--23--:R-:W-:Y:S10]  /*2200*/  @P1 BRA `(.L_x_35) ;  /* 0x00000000000c1947 */ /* 0x00cff40003800000 */
[----:B------:R-:W-:-:S04]  /*2210*/  SHF.L.U32 R3, R12, 0x1f, RZ ;  /* 0x0000001f0c037819 */ /* 0x000fc800000006ff */
[----:B------:R-:W2:Y:S02]  /*2220*/  SYNCS.PHASECHK.TRANS64.TRYWAIT P0, [UR7+0x30], R3 ;  /* 0x00003003ff0075a7 */ /* 0x000ea40008001107 */
[----:B--2---:R-:W-:Y:S05]  /*2230*/  @!P0 BRA `(.L_x_36) ;  /* 0x0000008000448947 */ /* 0x004fea0003800000 */
.L_x_35:
[----:B------:R2:W-:Y:S01]  /*2240*/  @P4 SYNCS.ARRIVE.TRANS64 RZ, [UR7], R2 ;  /* 0x00000002ffff49a7 */ /* 0x0005e20008000007 */
[----:B------:R-:W-:-:S04]  /*2250*/  ULOP3.LUT UR4, UR48, 0x2, URZ, 0xfc, !UPT ;  /* 0x0000000230047892 */ /* 0x000fc8000f8efcff */
[----:B------:R-:W-:-:S09]  /*2260*/  UISETP.NE.AND UP0, UPT, UR4, 0x2, UPT ;  /* 0x000000020400788c */ /* 0x000fd2000bf05270 */
[----:B------:R-:W-:Y:S05]  /*2270*/  BRA.U UP0, `(.L_x_37) ;  /* 0x0000000100047547 */ /* 0x000fea000b800000 */
[----:B------:R-:W-:Y:S05]  /*2280*/  BPT.TRAP 0x1 ;  /* 0x000000040000795c */ /* 0x000fea0000300000 */
.L_x_37:
[----:B------:R-:W-:Y:S04]  /*2290*/  BSSY.RECONVERGENT B0, `(.L_x_38) ;  /* 0x0000003000007945 */ /* 0x000fe80003800200 */
[----:B------:R-:W-:Y:S05]  /*22a0*/  @!P3 BRA `(.L_x_39) ;  /* 0x000000000004b947 */ /* 0x000fea0003800000 */
[----:B------:R-:W-:Y:S05]  /*22b0*/  BPT.TRAP 0x1 ;  /* 0x000000040000795c */ /* 0x000fea0000300000 */
.L_x_39:
[----:B------:R-:W-:Y:S05]  /*22c0*/  BSYNC.RECONVERGENT B0 ;  /* 0x0000000000007941 */ /* 0x000fea0003800200 */
.L_x_38:
        /* <DEDUP_REMOVED lines=16> */
[----:B------:R-:W-:-:S02]  /*23d0*/  ULOP3.LUT UR16, UR49, UR4, URZ, 0xfc, !UPT ;  /* 0x0000000431107292 */ /* 0x000fc4000f8efcff */
[----:B------:R-:W-:Y:S02]  /*23e0*/  ULOP3.LUT UR10, UR4, UR47, URZ, 0xfc, !UPT ;  /* 0x0000002f040a7292 */ /* 0x000fe4000f8efcff */
[----:B------:R-:W-:Y:S02]  /*23f0*/  USHF.L.U32 UR34, UR14, 0x8, URZ ;  /* 0x000000080e227899 */ /* 0x000fe400080006ff */
[----:B------:R-:W-:Y:S02]  /*2400*/  ULOP3.LUT UR33, UR7, 0xfefffff8, URZ, 0xc0, !UPT ;  /* 0xfefffff807217892 */ /* 0x000fe4000f8ec0ff */
[----:B------:R-:W-:Y:S02]  /*2410*/  UIADD3.X UR23, UPT, UPT, URZ, UR45, URZ, UP3, !UPT ;  /* 0x0000002dff177290 */ /* 0x000fe40009ffe4ff */
[----:B------:R-:W-:Y:S02]  /*2420*/  UIADD3 UR32, UPT, UPT, UR6, 0x8400, UR32 ;  /* 0x0000840006207890 */ /* 0x000fe4000fffe020 */
[----:B------:R-:W-:-:S02]  /*2430*/  UPRMT UR4, URZ, 0x5410, UR37 ;  /* 0x00005410ff047896 */ /* 0x000fc40008000025 */
[----:B------:R-:W-:Y:S02]  /*2440*/  UIADD3.X UR9, UPT, UPT, URZ, UR45, URZ, UP2, !UPT ;  /* 0x0000002dff097290 */ /* 0x000fe400097fe4ff */
[----:B------:R-:W-:Y:S02]  /*2450*/  UIADD3 UR24, UPT, UPT, UR24, 0x20400, URZ ;  /* 0x0002040018187890 */ /* 0x000fe4000fffe0ff */
[----:B------:R-:W-:Y:S02]  /*2460*/  USHF.L.U32 UR11, UR14, 0x2, URZ ;  /* 0x000000020e0b7899 */ /* 0x000fe400080006ff */
[----:B------:R-:W-:Y:S01]  /*2470*/  UIADD3 UR30, UP1, UPT, UR44, 0x280, URZ ;  /* 0x000002802c1e7890 */ /* 0x000fe2000ff3e0ff */
[----:B------:R-:W-:Y:S01]  /*2480*/  UMOV UR40, 0x0 ;  /* 0x0000000000287882 */ /* 0x000fe20000000000 */
[----:B------:R-:W-:Y:S01]  /*2490*/  UMOV UR41, 0x10000000 ;  /* 0x1000000000297882 */ /* 0x000fe20000000000 */
[----:B------:R-:W-:Y:S01]  /*24a0*/  UIADD3 UR38, UP0, UPT, UR44, 0x380, URZ ;  /* 0x000003802c267890 */ /* 0x000fe2000ff1e0ff */
[----:B------:R4:W-:Y:S01]  /*24b0*/  UTMALDG.3D.MULTICAST.2CTA [UR32], [UR22], UR4, desc[UR40] ;  /* 0x00002820160073b4 */ /* 0x0009e20008211804 */
[----:B------:R-:W-:Y:S01]  /*24c0*/  UMOV UR28, UR36 ;  /* 0x00000024001c7c82 */ /* 0x000fe20008000000 */
[----:B------:R-:W-:Y:S01]  /*24d0*/  UMOV UR25, UR33 ;  /* 0x0000002100197c82 */ /* 0x000fe20008000000 */
[----:B------:R-:W-:Y:S01]  /*24e0*/  UMOV UR26, UR34 ;  /* 0x00000022001a7c82 */ /* 0x000fe20008000000 */
[----:B------:R-:W-:-:S02]  /*24f0*/  UIADD3.X UR31, UPT, UPT, URZ, UR45, URZ, UP1, !UPT ;  /* 0x0000002dff1f7290 */ /* 0x000fc40008ffe4ff */
[----:B------:R-:W-:Y:S02]  /*2500*/  ULOP3.LUT UR19, UR52, UR11, URZ, 0xfc, !UPT ;  /* 0x0000000b34137292 */ /* 0x000fe4000f8efcff */
[----:B------:R-:W-:Y:S01]  /*2510*/  UIADD3 UR16, UPT, UPT, UR6, 0x2c400, UR16 ;  /* 0x0002c40006107890 */ /* 0x000fe2000fffe010 */
[----:B------:R2:W-:Y:S01]  /*2520*/  UTMALDG.3D.2CTA [UR24], [UR8], desc[UR40] ;  /* 0x00002818080075b4 */ /* 0x0005e20008211000 */
[----:B------:R-:W-:Y:S02]  /*2530*/  UIADD3 UR11, UPT, UPT, UR53, UR11, URZ ;  /* 0x0000000b350b7290 */ /* 0x000fe4000fffe0ff */
[----:B------:R-:W-:Y:S01]  /*2540*/  UIADD3.X UR39, UPT, UPT, URZ, UR45, URZ, UP0, !UPT ;  /* 0x0000002dff277290 */ /* 0x000fe200087fe4ff */
[----:B------:R-:W-:Y:S01]  /*2550*/  UMOV UR18, URZ ;  /* 0x000000ff00127c82 */ /* 0x000fe20008000000 */
[----:B------:R-:W-:Y:S01]  /*2560*/  UMOV UR21, UR36 ;  /* 0x0000002400157c82 */ /* 0x000fe20008000000 */
[----:B------:R-:W-:Y:S01]  /*2570*/  UMOV UR17, UR33 ;  /* 0x0000002100117c82 */ /* 0x000fe20008000000 */
[----:B------:R-:W-:Y:S01]  /*2580*/  UMOV UR13, UR36 ;  /* 0x00000024000d7c82 */ /* 0x000fe20008000000 */
[----:B------:R1:W-:Y:S01]  /*2590*/  UTMALDG.4D.MULTICAST.2CTA [UR16], [UR30], UR4, desc[UR40] ;  /* 0x000028101e0073b4 */ /* 0x0003e20008219804 */
[----:B----4-:R-:W-:-:S02]  /*25a0*/  UPRMT UR22, URZ, 0x5410, UR43 ;  /* 0x00005410ff167896 */ /* 0x010fc4000800002b */
[----:B--2---:R-:W-:Y:S01]  /*25b0*/  UIADD3 UR8, UPT, UPT, UR6, 0x2f400, UR10 ;  /* 0x0002f40006087890 */ /* 0x004fe2000fffe00a */
[----:B------:R-:W-:Y:S02]  /*25c0*/  UMOV UR9, UR33 ;  /* 0x0000002100097c82 */ /* 0x000fe40008000000 */
[----:B------:R-:W-:-:S06]  /*25d0*/  UMOV UR10, UR18 ;  /* 0x00000012000a7c82 */ /* 0x000fcc0008000000 */
[----:B------:R1:W-:Y:S02]  /*25e0*/  UTMALDG.4D.MULTICAST.2CTA [UR8], [UR38], UR22, desc[UR40] ;  /* 0x00002808260073b4 */ /* 0x0003e40008219816 */
[----:B-1----:R-:W-:Y:S01]  /*25f0*/  NOP ;  /* 0x0000000000007918 */ /* 0x002fe20000000000 */
.L_x_41:
[----:B------:R-:W-:Y:S05]  /*2600*/  BSYNC.RECONVERGENT B0 ;  /* 0x0000000000007941 */ /* 0x000fea0003800200 */
.L_x_40:
[----:B------:R-:W-:Y:S01]  /*2610*/  UIADD3 UR14, UPT, UPT, UR14, 0x1, URZ ;  /* 0x000000010e0e7890 */ /* 0x000fe2000fffe0ff */
[----:B------:R-:W-:-:S03]  /*2620*/  UMOV UR5, UR15 ;  /* 0x0000000f00057c82 */ /* 0x000fc60008000000 */
[----:B------:R-:W-:-:S09]  /*2630*/  UISETP.NE.AND UP0, UPT, UR14, UR29, UPT ;  /* 0x0000001d0e00728c */ /* 0x000fd2000bf05270 */
[----:B------:R-:W-:Y:S05]  /*2640*/  BRA.U UP0, `(.L_x_42) ;  /* 0xfffffff900e47547 */ /* 0x000fea000b83ffff */
.L_x_34:
[C---:B------:R-:W-:Y:S01]  /*2650*/  LEA R3, R11.reuse, UR6, 0x3 ;  /* 0x000000060b037c11 */ /* 0x040fe2000f8e18ff */
[----:B------:R-:W-:Y:S01]  /*2660*/  NOP ;  /* 0x0000000000007918 */ /* 0x000fe20000000000 */
[----:B-1----:R-:W-:Y:S02]  /*2670*/  SHF.L.U32 R0, R10, 0x1f, RZ ;  /* 0x0000001f0a007819 */ /* 0x002fe400000006ff */
[----:B------:R-:W-:Y:S02]  /*2680*/  LEA R5, R11, UR6, 0x4 ;  /* 0x000000060b057c11 */ /* 0x000fe4000f8e20ff */
[----:B------:R-:W1:Y:S02]  /*2690*/  SYNCS.PHASECHK.TRANS64.TRYWAIT P0, [R3+URZ+0xb0], R0 ;  /* 0x0000b000030075a7 */ /* 0x000e6400080011ff */
[----:B-1----:R-:W-:Y:S05]  /*26a0*/  @!P0 BRA `(.L_x_43) ;  /* 0x0000007c00408947 */ /* 0x002fea0003800000 */
.L_x_156:
[----:B------:R-:W4:Y:S01]  /*26b0*/  LDS.128 R4, [R5+0x120] ;  /* 0x0001200005047984 */ /* 0x000f220000000c00 */
[----:B------:R-:W-:Y:S01]  /*26c0*/  UISETP.GE.AND UP0, UPT, UR42, 0x1, UPT ;  /* 0x000000012a00788c */ /* 0x000fe2000bf06270 */
[----:B------:R-:W-:Y:S01]  /*26d0*/  @!PT LDS RZ, [RZ] ;  /* 0x00000000fffff984 */ /* 0x000fe20000000800 */
[----:B------:R-:W-:Y:S01]  /*26e0*/  @!PT LDS RZ, [RZ] ;  /* 0x00000000fffff984 */ /* 0x000fe20000000800 */
[----:B------:R-:W-:Y:S01]  /*26f0*/  @!PT LDS RZ, [RZ] ;  /* 0x00000000fffff984 */ /* 0x000fe20000000800 */
[----:B------:R-:W-:Y:S01]  /*2700*/  @!PT LDS RZ, [RZ] ;  /* 0x00000000fffff984 */ /* 0x000fe20000000800 */
[----:B------:R1:W-:Y:S06]  /*2710*/  MEMBAR.ALL.CTA ;  /* 0x0000000000007992 */ /* 0x0003ec0000008000 */
[----:B-1----:R-:W1:Y:S01]  /*2720*/  FENCE.VIEW.ASYNC.S ;  /* 0x00000000000073c6 */ /* 0x002e620000000000 */
[----:B----4-:R-:W-:-:S13]  /*2730*/  LOP3.LUT P0, RZ, R6, 0x1, RZ, 0xc0, !PT ;  /* 0x0000000106ff7812 */ /* 0x010fda000780c0ff */
[----:B-1----:R-:W-:Y:S01]  /*2740*/  VOTEU.ANY UP1, P0 ;  /* 0x0000000000ff7886 */ /* 0x002fe20000020100 */
[----:B------:R-:W-:-:S13]  /*2750*/  PLOP3.LUT P0, PT, PT, PT, UP1, 0x80, 0x8 ;  /* 0x000000000008781c */ /* 0x000fda0003f0f018 */
[----:B------:R-:W-:Y:S02]  /*2760*/  @P0 LOP3.LUT R0, R5, 0xffff, RZ, 0xc0, !PT ;  /* 0x0000ffff05000812 */ /* 0x000fe400078ec0ff */
[----:B--2---:R-:W-:Y:S02]  /*2770*/  @P0 MOV R2, R4 ;  /* 0x0000000400020202 */ /* 0x004fe40000000f00 */
[----:B------:R-:W-:Y:S01]  /*2780*/  @P0 R2UR UR5, R0 ;  /* 0x00000000000502ca */ /* 0x000fe200000e0000 */
[----:B------:R-:W-:Y:S01]  /*2790*/  VIADD R0, R3, 0xc0 ;  /* 0x000000c003007836 */ /* 0x000fe20000000000 */
[----:B------:R-:W-:Y:S02]  /*27a0*/  @P0 SHF.R.U32.HI R4, RZ, 0x10, R5 ;  /* 0x00000010ff040819 */ /* 0x000fe40000011605 */
[----:B------:R-:W-:Y:S02]  /*27b0*/  @P0 R2UR UR7, R2 ;  /* 0x00000000020702ca */ /* 0x000fe400000e0000 */
[----:B------:R-:W-:-:S02]  /*27c0*/  PRMT R0, RZ, 0x654, R0 ;  /* 0x00000654ff007816 */ /* 0x000fc40000000000 */
[----:B------:R-:W-:Y:S02]  /*27d0*/  @P0 R2UR UR4, R4 ;  /* 0x00000000040402ca */ /* 0x000fe400000e0000 */
[----:B------:R1:W-:Y:S03]  /*27e0*/  SYNCS.ARRIVE.TRANS64.RED.A1T0 RZ, [R0+URZ], RZ ;  /* 0x000000ff00ff79a7 */ /* 0x0003e600081004ff */
[----:B------:R-:W-:-:S04]  /*27f0*/  @UP1 UMOV UR55, UR5 ;  /* 0x0000000500371c82 */ /* 0x000fc80008000000 */
[----:B------:R-:W-:-:S04]  /*2800*/  @UP1 UMOV UR56, UR7 ;  /* 0x0000000700381c82 */ /* 0x000fc80008000000 */
[----:B------:R-:W-:Y:S01]  /*2810*/  @UP1 UMOV UR36, UR4 ;  /* 0x0000000400241c82 */ /* 0x000fe20008000000 */
[----:B------:R-:W-:Y:S05]  /*2820*/  BRA.U !UP0, `(.L_x_44) ;  /* 0x0000000108d47547 */ /* 0x000fea000b800000 */
[----:B------:R-:W2:Y:S01]  /*2830*/  LDCU.128 UR16, c[0x0][0xf10] ;  /* 0x0001e200ff1077ac */ /* 0x000ea20008000c00 */
[----:B------:R-:W4:Y:S01]  /*2840*/  LDCU UR22, c[0x0][0xf20] ;  /* 0x0001e400ff1677ac */ /* 0x000f220008000800 */
[----:B------:R-:W3:Y:S01]  /*2850*/  LDCU UR14, c[0x0][0xf0c] ;  /* 0x0001e180ff0e77ac */ /* 0x000ee20008000800 */
[----:B------:R-:W1:Y:S01]  /*2860*/  LDCU.64 UR8, c[0x0][0xf28] ;  /* 0x0001e500ff0877ac */ /* 0x000e620008000a00 */
[----:B------:R-:W-:Y:S02]  /*2870*/  UISETP.NE.AND UP3, UPT, UR42, 0x1, UPT ;  /* 0x000000012a00788c */ /* 0x000fe4000bf65270 */
[----:B--2---:R-:W-:Y:S02]  /*2880*/  UIMAD.WIDE.U32 UR10, UR58, UR19, URZ ;  /* 0x000000133a0a72a5 */ /* 0x004fe4000f8e00ff */
[----:B------:R-:W-:Y:S02]  /*2890*/  UIMAD.WIDE.U32 UR4, UR59, UR16, URZ ;  /* 0x000000103b0472a5 */ /* 0x000fe4000f8e00ff */
[----:B------:R-:W-:-:S02]  /*28a0*/  UISETP.NE.AND UP0, UPT, UR18, 0x1, UPT ;  /* 0x000000011200788c */ /* 0x000fc4000bf05270 */
[----:B------:R-:W-:Y:S01]  /*28b0*/  UIMAD.WIDE.U32 UR20, UR55, UR19, URZ ;  /* 0x00000013371472a5 */ /* 0x000fe2000f8e00ff */
[----:B------:R-:W-:Y:S02]  /*28c0*/  UMOV UR10, UR11 ;  /* 0x0000000b000a7c82 */ /* 0x000fe40008000000 */
[----:B------:R-:W-:Y:S01]  /*28d0*/  UMOV UR4, UR5 ;  /* 0x0000000500047c82 */ /* 0x000fe20008000000 */
[----:B----4-:R-:W-:Y:S02]  /*28e0*/  USHF.R.U32.HI UR10, URZ, UR22, UR10 ;  /* 0x00000016ff0a7299 */ /* 0x010fe4000801160a */
[----:B---3--:R-:W-:Y:S02]  /*28f0*/  UISETP.NE.AND UP2, UPT, UR14, 0x1, UPT ;  /* 0x000000010e00788c */ /* 0x008fe4000bf45270 */
[----:B------:R-:W-:Y:S02]  /*2900*/  USHF.R.U32.HI UR4, URZ, UR17, UR4 ;  /* 0x00000011ff047299 */ /* 0x000fe40008011604 */
[----:B------:R-:W-:-:S02]  /*2910*/  USEL UR5, UR58, UR10, !UP0 ;  /* 0x0000000a3a057287 */ /* 0x000fc4000c000000 */
[----:B------:R-:W-:Y:S02]  /*2920*/  USEL UR7, UR59, UR4, !UP2 ;  /* 0x000000043b077287 */ /* 0x000fe4000d000000 */
[----:B-1----:R-:W-:Y:S01]  /*2930*/  UIMAD.WIDE.U32 UR10, UR5, UR8, URZ ;  /* 0x00000008050a72a5 */ /* 0x002fe2000f8e00ff */
[----:B------:R-:W-:Y:S01]  /*2940*/  UMOV UR4, UR21 ;  /* 0x0000001500047c82 */ /* 0x000fe20008000000 */
[----:B------:R-:W-:Y:S02]  /*2950*/  UIMAD.WIDE.U32 UR12, UR56, UR16, URZ ;  /* 0x00000010380c72a5 */ /* 0x000fe4000f8e00ff */
[----:B------:R-:W-:-:S03]  /*2960*/  UIMAD.WIDE.U32 UR20, UR7, UR8, URZ ;  /* 0x00000008071472a5 */ /* 0x000fc6000f8e00ff */
[----:B------:R-:W-:Y:S01]  /*2970*/  UMOV UR10, UR11 ;  /* 0x0000000b000a7c82 */ /* 0x000fe20008000000 */
[----:B------:R-:W-:Y:S02]  /*2980*/  USHF.R.U32.HI UR4, URZ, UR22, UR4 ;  /* 0x00000016ff047299 */ /* 0x000fe40008011604 */
[----:B------:R-:W-:Y:S01]  /*2990*/  @UP3 USHF.R.U32.HI UR5, URZ, UR9, UR10 ;  /* 0x00000009ff053299 */ /* 0x000fe2000801160a */
[----:B------:R-:W-:Y:S01]  /*29a0*/  UMOV UR12, UR13 ;  /* 0x0000000d000c7c82 */ /* 0x000fe20008000000 */
[----:B------:R-:W-:Y:S01]  /*29b0*/  UMOV UR20, UR21 ;  /* 0x0000001500147c82 */ /* 0x000fe20008000000 */
[----:B------:R-:W-:Y:S02]  /*29c0*/  USHF.R.U32.HI UR17, URZ, UR17, UR12 ;  /* 0x00000011ff117299 */ /* 0x000fe4000801160c */
[----:B------:R-:W-:Y:S02]  /*29d0*/  USEL UR4, UR55, UR4, !UP0 ;  /* 0x0000000437047287 */ /* 0x000fe4000c000000 */
[----:B------:R-:W-:-:S02]  /*29e0*/  @UP3 USHF.R.U32.HI UR7, URZ, UR9, UR20 ;  /* 0x00000009ff073299 */ /* 0x000fc40008011614 */
[----:B------:R-:W-:Y:S02]  /*29f0*/  UIMAD UR10, UR42, UR5, URZ ;  /* 0x000000052a0a72a4 */ /* 0x000fe4000f8e02ff */
[----:B------:R-:W-:Y:S02]  /*2a00*/  USEL UR5, UR56, UR17, !UP2 ;  /* 0x0000001138057287 */ /* 0x000fe4000d000000 */
[----:B------:R-:W-:Y:S02]  /*2a10*/  UIMAD UR12, UR42, UR7, URZ ;  /* 0x000000072a0c72a4 */ /* 0x000fe4000f8e02ff */
[----:B------:R-:W-:Y:S02]  /*2a20*/  UISETP.GE.AND UP0, UPT, UR4, UR10, UPT ;  /* 0x0000000a0400728c */ /* 0x000fe4000bf06270 */
[----:B------:R-:W-:Y:S02]  /*2a30*/  UIMAD.WIDE.U32 UR10, UR4, UR8, URZ ;  /* 0x00000008040a72a5 */ /* 0x000fe4000f8e00ff */
[----:B------:R-:W-:-:S02]  /*2a40*/  UISETP.GE.OR UP0, UPT, UR5, UR12, UP0 ;  /* 0x0000000c0500728c */ /* 0x000fc40008706670 */
[----:B------:R-:W-:Y:S02]  /*2a50*/  UIMAD.WIDE.U32 UR12, UR5, UR8, URZ ;  /* 0x00000008050c72a5 */ /* 0x000fe4000f8e00ff */
[----:B------:R-:W-:Y:S01]  /*2a60*/  UIADD3 UR12, UPT, UPT, -UR5, URZ, URZ ;  /* 0x000000ff050c7290 */ /* 0x000fe2000fffe1ff */
[----:B------:R-:W-:Y:S01]  /*2a70*/  UMOV UR10, UR11 ;  /* 0x0000000b000a7c82 */ /* 0x000fe20008000000 */
[----:B------:R-:W-:Y:S02]  /*2a80*/  UIADD3 UR11, UPT, UPT, -UR4, URZ, URZ ;  /* 0x000000ff040b7290 */ /* 0x000fe4000fffe1ff */
[----:B------:R-:W-:-:S03]  /*2a90*/  USHF.R.U32.HI UR10, URZ, UR9, UR10 ;  /* 0x00000009ff0a7299 */ /* 0x000fc6000801160a */
[----:B------:R-:W-:Y:S01]  /*2aa0*/  @!UP0 UMOV UR8, UR13 ;  /* 0x0000000d00088c82 */ /* 0x000fe20008000000 */
[----:B------:R-:W-:Y:S02]  /*2ab0*/  UIMAD UR11, UR18, UR11, UR55 ;  /* 0x0000000b120b72a4 */ /* 0x000fe4000f8e0237 */
[----:B------:R-:W-:Y:S02]  /*2ac0*/  USEL UR10, UR4, UR10, !UP3 ;  /* 0x0000000a040a7287 */ /* 0x000fe4000d800000 */
[----:B------:R-:W-:Y:S02]  /*2ad0*/  @!UP0 USHF.R.U32.HI UR8, URZ, UR9, UR8 ;  /* 0x00000009ff088299 */ /* 0x000fe40008011608 */
[----:B------:R-:W-:Y:S02]  /*2ae0*/  UIADD3 UR9, UPT, UPT, -UR10, URZ, URZ ;  /* 0x000000ff0a097290 */ /* 0x000fe4000fffe1ff */
[----:B------:R-:W-:Y:S02]  /*2af0*/  @!UP0 USEL UR8, UR5, UR8, !UP3 ;  /* 0x0000000805088287 */ /* 0x000fe4000d800000 */
[----:B------:R-:W-:-:S02]  /*2b00*/  UIMAD UR9, UR42, UR9, UR4 ;  /* 0x000000092a0972a4 */ /* 0x000fc4000f8e0204 */
[----:B------:R-:W-:Y:S02]  /*2b10*/  @!UP0 UIADD3 UR10, UPT, UPT, UR10, -UR8, URZ ;  /* 0x800000080a0a8290 */ /* 0x000fe4000fffe0ff */
[----:B------:R-:W-:Y:S02]  /*2b20*/  @!UP0 UIMAD UR8, UR9, UR7, UR8 ;  /* 0x00000007090882a4 */ /* 0x000fe4000f8e0208 */
[----:B------:R-:W-:Y:S02]  /*2b30*/  @!UP0 UIMAD UR4, UR42, UR10, UR5 ;  /* 0x0000000a2a0482a4 */ /* 0x000fe4000f8e0205 */
[----:B------:R-:W-:Y:S02]  /*2b40*/  UIMAD UR7, UR14, UR12, UR56 ;  /* 0x0000000c0e0772a4 */ /* 0x000fe4000f8e0238 */
[----:B------:R-:W-:Y:S01]  /*2b50*/  UIMAD UR55, UR4, UR18, UR11 ;  /* 0x00000012043772a4 */ /* 0x000fe2000f8e020b */
[----:B------:R-:W-:Y:S02]  /*2b60*/  @!UP0 UMOV UR5, UR8 ;  /* 0x0000000800058c82 */ /* 0x000fe40008000000 */
[----:B------:R-:W-:-:S12]  /*2b70*/  UIMAD UR56, UR5, UR14, UR7 ;  /* 0x0000000e053872a4 */ /* 0x000fd8000f8e0207 */
.L_x_44:
[----:B------:R-:W2:Y:S02]  /*2b80*/  LDCU UR4, c[0x0][0xf30] ;  /* 0x0001e600ff0477ac */ /* 0x000ea40008000800 */
[----:B--2---:R-:W-:-:S09]  /*2b90*/  UISETP.NE.AND UP0, UPT, UR4, 0x1, UPT ;  /* 0x000000010400788c */ /* 0x004fd2000bf05270 */
[----:B------:R-:W-:Y:S05]  /*2ba0*/  BRA.U UP0, `(.L_x_45) ;  /* 0x0000000100447547 */ /* 0x000fea000b800000 */
[----:B------:R-:W2:Y:S01]  /*2bb0*/  LDCU.128 UR16, c[0x0][0xf10] ;  /* 0x0001e200ff1077ac */ /* 0x000ea20008000c00 */
[----:B------:R-:W4:Y:S01]  /*2bc0*/  LDCU UR10, c[0x0][0xf0c] ;  /* 0x0001e180ff0a77ac */ /* 0x000f220008000800 */
[----:B------:R-:W1:Y:S01]  /*2bd0*/  LDCU UR7, c[0x0][0xf20] ;  /* 0x0001e400ff0777ac */ /* 0x000e620008000800 */
[----:B--2---:R-:W-:Y:S02]  /*2be0*/  UIMAD.WIDE.U32 UR8, UR56, UR16, URZ ;  /* 0x00000010380872a5 */ /* 0x004fe4000f8e00ff */
[----:B------:R-:W-:Y:S02]  /*2bf0*/  UIMAD.WIDE.U32 UR4, UR55, UR19, URZ ;  /* 0x00000013370472a5 */ /* 0x000fe4000f8e00ff */
[----:B----4-:R-:W-:Y:S02]  /*2c00*/  UISETP.NE.AND UP2, UPT, UR10, 0x1, UPT ;  /* 0x000000010a00788c */ /* 0x010fe4000bf45270 */
[----:B------:R-:W-:Y:S01]  /*2c10*/  UISETP.NE.AND UP0, UPT, UR18, 0x1, UPT ;  /* 0x000000011200788c */ /* 0x000fe2000bf05270 */
[----:B------:R-:W-:-:S02]  /*2c20*/  UMOV UR8, UR9 ;  /* 0x0000000900087c82 */ /* 0x000fc40008000000 */
[----:B------:R-:W-:Y:S01]  /*2c30*/  UMOV UR4, UR5 ;  /* 0x0000000500047c82 */ /* 0x000fe20008000000 */
[----:B------:R-:W-:Y:S02]  /*2c40*/  USHF.R.U32.HI UR17, URZ, UR17, UR8 ;  /* 0x00000011ff117299 */ /* 0x000fe40008011608 */
[----:B-1----:R-:W-:Y:S02]  /*2c50*/  USHF.R.U32.HI UR4, URZ, UR7, UR4 ;  /* 0x00000007ff047299 */ /* 0x002fe40008011604 */
[----:B------:R-:W-:Y:S02]  /*2c60*/  USEL UR5, UR56, UR17, !UP2 ;  /* 0x0000001138057287 */ /* 0x000fe4000d000000 */
[----:B------:R-:W-:-:S04]  /*2c70*/  USEL UR4, UR55, UR4, !UP0 ;  /* 0x0000000437047287 */ /* 0x000fc8000c000000 */
[----:B------:R-:W-:Y:S02]  /*2c80*/  UIADD3 UR7, UPT, UPT, UR5, -UR4, URZ ;  /* 0x8000000405077290 */ /* 0x000fe4000fffe0ff */
[----:B------:R-:W-:Y:S02]  /*2c90*/  UIADD3 UR4, UPT, UPT, -UR5, UR4, URZ ;  /* 0x0000000405047290 */ /* 0x000fe4000fffe1ff */
[----:B------:R-:W-:Y:S02]  /*2ca0*/  UIMAD UR55, UR7, UR18, UR55 ;  /* 0x00000012073772a4 */ /* 0x000fe4000f8e0237 */
[----:B------:R-:W-:-:S12]  /*2cb0*/  UIMAD UR56, UR4, UR10, UR56 ;  /* 0x0000000a043872a4 */ /* 0x000fd8000f8e0238 */
.L_x_45:
[----:B------:R-:W-:Y:S01]  /*2cc0*/  VIADD R11, R11, 0x1 ;  /* 0x000000010b0b7836 */ /* 0x000fe20000000000 */
[----:B------:R-:W-:Y:S01]  /*2cd0*/  R2UR UR4, R82 ;  /* 0x00000000520472ca */ /* 0x000fe200000e0000 */
[----:B------:R-:W-:Y:S01]  /*2ce0*/  UIADD3 UR12, UPT, UPT, UR55, UR63, URZ ;  /* 0x0000003f370c7290 */ /* 0x000fe2000fffe0ff */
[----:B------:R-:W-:Y:S02]  /*2cf0*/  PLOP3.LUT P2, PT, PT, PT, PT, 0x80, 0x8 ;  /* 0x000000000008781c */ /* 0x000fe40003f4f070 */
[----:B------:R-:W-:-:S04]  /*2d00*/  ISETP.NE.AND P0, PT, R11, 0x2, PT ;  /* 0x000000020b00780c */ /* 0x000fc80003f05270 */
[----:B------:R-:W-:Y:S02]  /*2d10*/  SEL R3, RZ, 0x1, P0 ;  /* 0x00000001ff037807 */ /* 0x000fe40000000000 */
[----:B------:R-:W-:Y:S02]  /*2d20*/  SEL R11, R11, RZ, P0 ;  /* 0x000000ff0b0b7207 */ /* 0x000fe40000000000 */
[----:B------:R-:W-:Y:S01]  /*2d30*/  LOP3.LUT R10, R10, R3, RZ, 0x3c, !PT ;  /* 0x000000030a0a7212 */ /* 0x000fe200078e3cff */
[----:B------:R-:W-:Y:S01]  /*2d40*/  UIADD3 UR20, UPT, UPT, UR56, UR4, URZ ;  /* 0x0000000438147290 */ /* 0x000fe2000fffe0ff */
[----:B------:R-:W-:Y:S11]  /*2d50*/  BRA.U UP1, `(.L_x_46) ;  /* 0xffffffed01507547 */ /* 0x000ff6000b83ffff */
[----:B------:R-:W-:Y:S01]  /*2d60*/  UIADD3 UR7, UPT, UPT, UR6, 0x30, URZ ;  /* 0x0000003006077890 */ /* 0x000fe2000fffe0ff */
[----:B------:R-:W-:-:S03]  /*2d70*/  SHF.L.U32 R3, R12, 0x1f, RZ ;  /* 0x0000001f0c037819 */ /* 0x000fc600000006ff */
[----:B------:R-:W-:-:S09]  /*2d80*/  ULEA UR4, UR15, UR7, 0x3 ;  /* 0x000000070f047291 */ /* 0x000fd2000f8e18ff */
[----:B------:R-:W2:Y:S02]  /*2d90*/  SYNCS.PHASECHK.TRANS64.TRYWAIT P0, [UR4], R3 ;  /* 0x00000003ff0075a7 */ /* 0x000ea40008001104 */
[----:B--2---:R-:W-:Y:S05]  /*2da0*/  @!P0 BRA `(.L_x_47) ;  /* 0x0000007400948947 */ /* 0x004fea0003800000 */
.L_x_158:
[----:B------:R-:W-:-:S04]  /*2db0*/  UIADD3 UR4, UPT, UPT, UR15, 0x1, URZ ;  /* 0x000000010f047890 */ /* 0x000fc8000fffe0ff */
[----:B------:R-:W-:-:S04]  /*2dc0*/  UISETP.NE.AND UP0, UPT, UR4, 0x6, UPT ;  /* 0x000000060400788c */ /* 0x000fc8000bf05270 */
[----:B------:R-:W-:Y:S02]  /*2dd0*/  USEL UR6, URZ, 0x1, UP0 ;  /* 0x00000001ff067887 */ /* 0x000fe40008000000 */
[----:B------:R-:W-:-:S04]  /*2de0*/  USEL UR4, UR4, URZ, UP0 ;  /* 0x000000ff04047287 */ /* 0x000fc80008000000 */
[----:B------:R-:W-:Y:S01]  /*2df0*/  ULEA UR5, UR4, UR7, 0x3 ;  /* 0x0000000704057291 */ /* 0x000fe2000f8e18ff */
[----:B------:R-:W-:-:S04]  /*2e00*/  LOP3.LUT R2, R12, UR6, RZ, 0x3c, !PT ;  /* 0x000000060c027c12 */ /* 0x000fc8000f8e3cff */
[----:B-1----:R-:W-:-:S04]  /*2e10*/  SHF.L.U32 R3, R2, 0x1f, RZ ;  /* 0x0000001f02037819 */ /* 0x002fc800000006ff */
[----:B------:R-:W1:Y:S02]  /*2e20*/  SYNCS.PHASECHK.TRANS64.TRYWAIT P0, [UR5], R3 ;  /* 0x00000003ff0075a7 */ /* 0x000e640008001105 */
[----:B-1----:R-:W-:Y:S05]  /*2e30*/  @!P0 BRA `(.L_x_48) ;  /* 0x0000007400888947 */ /* 0x002fea0003800000 */
.L_x_160:
        /* <DEDUP_REMOVED lines=9> */
.L_x_162:
        /* <DEDUP_REMOVED lines=9> */
.L_x_164:
        /* <DEDUP_REMOVED lines=9> */
.L_x_166:
[----:B------:R-:W-:-:S04]  /*2ff0*/  UIADD3 UR4, UPT, UPT, UR4, 0x1, URZ ;  /* 0x0000000104047890 */ /* 0x000fc8000fffe0ff */
[----:B------:R-:W-:-:S04]  /*3000*/  UISETP.NE.AND UP0, UPT, UR4, 0x6, UPT ;  /* 0x000000060400788c */ /* 0x000fc8000bf05270 */
[----:B------:R-:W-:Y:S02]  /*3010*/  USEL UR5, URZ, 0x1, UP0 ;  /* 0x00000001ff057887 */ /* 0x000fe40008000000 */
[----:B------:R-:W-:-:S04]  /*3020*/  USEL UR4, UR4, URZ, UP0 ;  /* 0x000000ff04047287 */ /* 0x000fc80008000000 */
[----:B------:R-:W-:Y:S01]  /*3030*/  ULEA UR4, UR4, UR7, 0x3 ;  /* 0x0000000704047291 */ /* 0x000fe2000f8e18ff */
[----:B-1----:R-:W-:-:S04]  /*3040*/  LOP3.LUT R3, R2, UR5, RZ, 0x3c, !PT ;  /* 0x0000000502037c12 */ /* 0x002fc8000f8e3cff */
[----:B------:R-:W-:Y:S01]  /*3050*/  SHF.L.U32 R3, R3, 0x1f, RZ ;  /* 0x0000001f03037819 */ /* 0x000fe200000006ff */
[----:B------:R-:W-:-:S07]  /*3060*/  IMAD.U32 R0, RZ, RZ, UR4 ;  /* 0x00000004ff007e24 */ /* 0x000fce000f8e00ff */
.L_x_52:
[----:B-1----:R1:W2:Y:S02]  /*3070*/  SYNCS.PHASECHK.TRANS64.TRYWAIT P0, [R0+URZ], R3 ;  /* 0x00000003000075a7 */ /* 0x0022a400080011ff */
[----:B--2---:R-:W-:Y:S05]  /*3080*/  @!P0 NANOSLEEP.SYNCS 0x989680 ;  /* 0x009896800000895d */ /* 0x004fea0003900000 */
[----:B------:R-:W2:Y:S02]  /*3090*/  @!P0 SYNCS.PHASECHK.TRANS64 P0, [R0+URZ], R3 ;  /* 0x00000003000085a7 */ /* 0x000ea400080010ff */
[----:B--2---:R-:W-:Y:S05]  /*30a0*/  @P0 EXIT ;  /* 0x000000000000094d */ /* 0x004fea0003800000 */
[----:B------:R-:W-:Y:S05]  /*30b0*/  BRA `(.L_x_52) ;  /* 0xfffffffc00ec7947 */ /* 0x000fea000383ffff */
.L_x_22:
[----:B------:R-:W-:-:S04]  /*30c0*/  UISETP.NE.AND UP0, UPT, UR57, URZ, UPT ;  /* 0x000000ff3900728c */ /* 0x000fc8000bf05270 */
[----:B------:R-:W-:-:S09]  /*30d0*/  UISETP.NE.OR UP0, UPT, UR21, 0x1, UP0 ;  /* 0x000000011500788c */ /* 0x000fd20008705670 */
[----:B------:R-:W-:Y:S05]  /*30e0*/  BRA.U UP0, `(.L_x_53) ;  /* 0x0000000500487547 */ /* 0x000fea000b800000 */
[----:B------:R-:W-:Y:S01]  /*30f0*/  ISETP.GE.U32.AND P2, PT, R0, 0x4, PT ;  /* 0x000000040000780c */ /* 0x000fe20003f46070 */
[----:B------:R-:W-:Y:S01]  /*3100*/  IMAD.MOV.U32 R12, RZ, RZ, 0x1 ;  /* 0x00000001ff0c7424 */ /* 0x000fe200078e00ff */
[----:B------:R-:W-:Y:S02]  /*3110*/  CS2R R10, SRZ ;  /* 0x00000000000a7805 */ /* 0x000fe4000001ff00 */
[----:B------:R-:W-:Y:S01]  /*3120*/  CS2R R8, SRZ ;  /* 0x0000000000087805 */ /* 0x000fe2000001ff00 */
[----:B------:R-:W-:Y:S01]  /*3130*/  UMOV UR6, 0x400 ;  /* 0x0000040000067882 */ /* 0x000fe20000000000 */
[----:B------:R-:W-:Y:S01]  /*3140*/  UMOV UR5, URZ ;  /* 0x000000ff00057c82 */ /* 0x000fe20008000000 */
[----:B------:R-:W-:-:S12]  /*3150*/  ULEA UR6, UR57, UR6, 0x18 ;  /* 0x0000000639067291 */ /* 0x000fd8000f8ec0ff */
.L_x_57:
[----:B------:R-:W-:Y:S02]  /*3160*/  LEA R2, R8, UR6, 0x3 ;  /* 0x0000000608027c11 */ /* 0x000fe4000f8e18ff */
[----:B------:R-:W-:-:S03]  /*3170*/  SHF.L.U32 R5, R9, 0x1f, RZ ;  /* 0x0000001f09057819 */ /* 0x000fc600000006ff */
[----:B------:R-:W-:Y:S01]  /*3180*/  VIADD R4, R2, 0x100 ;  /* 0x0000010002047836 */ /* 0x000fe20000000000 */
[----:B------:R-:W1:Y:S02]  /*3190*/  SYNCS.PHASECHK.TRANS64.TRYWAIT P0, [R2+URZ+0xf0], R5 ;  /* 0x0000f005020075a7 */ /* 0x000e6400080011ff */
[----:B-1----:R-:W-:Y:S05]  /*31a0*/  @!P0 BRA `(.L_x_54) ;  /* 0x00000074000c8947 */ /* 0x002fea0003800000 */
.L_x_167:
[----:B------:R-:W-:Y:S01]  /*31b0*/  ULEA UR4, UR5, UR6, 0x3 ;  /* 0x0000000605047291 */ /* 0x000fe2000f8e18ff */
[----:B------:R-:W-:Y:S02]  /*31c0*/  PRMT R4, RZ, 0x654, R4 ;  /* 0x00000654ff047816 */ /* 0x000fe40000000004 */
[----:B-1----:R-:W-:Y:S01]  /*31d0*/  SHF.L.U32 R5, R12, 0x1f, RZ ;  /* 0x0000001f0c057819 */ /* 0x002fe200000006ff */
[----:B------:R-:W-:Y:S01]  /*31e0*/  UIADD3 UR7, UPT, UPT, UR4, 0xb0, URZ ;  /* 0x000000b004077890 */ /* 0x000fe2000fffe0ff */
[----:B------:R1:W-:Y:S05]  /*31f0*/  SYNCS.ARRIVE.TRANS64.RED.A1T0 RZ, [R4+URZ], RZ ;  /* 0x000000ff04ff79a7 */ /* 0x0003ea00081004ff */
[----:B------:R-:W-:Y:S01]  /*3200*/  IMAD.U32 R7, RZ, RZ, UR7 ;  /* 0x00000007ff077e24 */ /* 0x000fe2000f8e00ff */
[----:B------:R-:W2:Y:S04]  /*3210*/  SYNCS.PHASECHK.TRANS64.TRYWAIT P0, [UR4+0xc0], R5 ;  /* 0x0000c005ff0075a7 */ /* 0x000ea80008001104 */
[----:B------:R-:W-:Y:S01]  /*3220*/  PRMT R6, R0, 0x654, R7 ;  /* 0x0000065400067816 */ /* 0x000fe20000000007 */
[----:B-1----:R-:W-:Y:S01]  /*3230*/  @!P2 IMAD.MOV.U32 R4, RZ, RZ, 0x10 ;  /* 0x00000010ff04a424 */ /* 0x002fe200078e00ff */
[----:B--2---:R-:W-:Y:S06]  /*3240*/  @!P0 BRA `(.L_x_55) ;  /* 0x0000007000f88947 */ /* 0x004fec0003800000 */
.L_x_169:
[----:B------:R-:W-:Y:S01]  /*3250*/  ULEA UR8, UR5, UR6, 0x4 ;  /* 0x0000000605087291 */ /* 0x000fe2000f8e20ff */
[----:B------:R-:W-:Y:S01]  /*3260*/  SEL R3, R6, R3, !P2 ;  /* 0x0000000306037207 */ /* 0x000fe20005000000 */
[----:B------:R-:W-:Y:S01]  /*3270*/  UIADD3 UR9, UPT, UPT, UR4, 0xb0, URZ ;  /* 0x000000b004097890 */ /* 0x000fe2000fffe0ff */
[----:B-1----:R-:W-:Y:S01]  /*3280*/  LEA R2, R11, UR6, 0x3 ;  /* 0x000000060b027c11 */ /* 0x002fe2000f8e18ff */
[----:B------:R-:W-:Y:S01]  /*3290*/  UIADD3 UR8, UPT, UPT, UR8, 0x120, URZ ;  /* 0x0000012008087890 */ /* 0x000fe2000fffe0ff */
[----:B------:R-:W-:Y:S01]  /*32a0*/  SHF.L.U32 R5, R10, 0x1f, RZ ;  /* 0x0000001f0a057819 */ /* 0x000fe200000006ff */
[----:B------:R1:W-:Y:S01]  /*32b0*/  @!P2 SYNCS.ARRIVE.TRANS64.RED RZ, [R3+URZ], R4 ;  /* 0x0000000403ffa9a7 */ /* 0x0003e200080004ff */
[----:B------:R-:W-:Y:S01]  /*32c0*/  UIADD3 UR4, UPT, UPT, UR5, 0x1, URZ ;  /* 0x0000000105047890 */ /* 0x000fe2000fffe0ff */
[----:B------:R-:W-:-:S03]  /*32d0*/  VIADD R8, R8, 0x1 ;  /* 0x0000000108087836 */ /* 0x000fc60000000000 */
[----:B------:R-:W-:Y:S02]  /*32e0*/  UISETP.NE.AND UP0, UPT, UR4, 0x2, UPT ;  /* 0x000000020400788c */ /* 0x000fe4000bf05270 */
[----:B------:R-:W-:Y:S06]  /*32f0*/  UGETNEXTWORKID.BROADCAST [UR8], [UR9] ;  /* 0x00000000080073ca */ /* 0x000fec0008000100 */
[----:B------:R-:W-:Y:S01]  /*3300*/  USEL UR7, URZ, 0x1, UP0 ;  /* 0x00000001ff077887 */ /* 0x000fe20008000000 */
[----:B------:R-:W-:Y:S01]  /*3310*/  ISETP.NE.AND P0, PT, R8, 0x2, PT ;  /* 0x000000020800780c */ /* 0x000fe20003f05270 */
[----:B------:R-:W-:Y:S01]  /*3320*/  USEL UR5, UR4, URZ, UP0 ;  /* 0x000000ff04057287 */ /* 0x000fe20008000000 */
[----:B------:R-:W2:Y:S03]  /*3330*/  SYNCS.PHASECHK.TRANS64.TRYWAIT P1, [R2+URZ+0xb0], R5 ;  /* 0x0000b005020075a7 */ /* 0x000ea600080211ff */
[----:B------:R-:W-:Y:S01]  /*3340*/  LOP3.LUT R12, R12, UR7, RZ, 0x3c, !PT ;  /* 0x000000070c0c7c12 */ /* 0x000fe2000f8e3cff */
[----:B-12---:R-:W-:Y:S07]  /*3350*/  @!P1 BRA `(.L_x_56) ;  /* 0x0000007000cc9947 */ /* 0x006fee0003800000 */
.L_x_170:
[C---:B------:R-:W-:Y:S01]  /*3360*/  LEA R4, R11.reuse, UR6, 0x4 ;  /* 0x000000060b047c11 */ /* 0x040fe2000f8e20ff */
[----:B-1----:R-:W-:Y:S01]  /*3370*/  VIADD R2, R2, 0xc0 ;  /* 0x000000c002027836 */ /* 0x002fe20000000000 */
[----:B------:R-:W-:Y:S01]  /*3380*/  SEL R8, R8, RZ, P0 ;  /* 0x000000ff08087207 */ /* 0x000fe20000000000 */
[----:B------:R-:W-:-:S03]  /*3390*/  VIADD R11, R11, 0x1 ;  /* 0x000000010b0b7836 */ /* 0x000fc60000000000 */
[----:B------:R-:W1:Y:S01]  /*33a0*/  LDS.128 R4, [R4+0x120] ;  /* 0x0001200004047984 */ /* 0x000e620000000c00 */
[----:B------:R-:W-:Y:S02]  /*33b0*/  PRMT R2, RZ, 0x654, R2 ;  /* 0x00000654ff027816 */ /* 0x000fe40000000002 */
[C---:B------:R-:W-:Y:S01]  /*33c0*/  ISETP.NE.AND P1, PT, R11.reuse, 0x2, PT ;  /* 0x000000020b00780c */ /* 0x040fe20003f25270 */
[----:B------:R-:W-:Y:S01]  /*33d0*/  @!PT LDS RZ, [RZ] ;  /* 0x00000000fffff984 */ /* 0x000fe20000000800 */
[----:B------:R-:W-:Y:S01]  /*33e0*/  @!PT LDS RZ, [RZ] ;  /* 0x00000000fffff984 */ /* 0x000fe20000000800 */
[----:B------:R-:W-:Y:S01]  /*33f0*/  @!PT LDS RZ, [RZ] ;  /* 0x00000000fffff984 */ /* 0x000fe20000000800 */
[----:B------:R-:W-:Y:S01]  /*3400*/  @!PT LDS RZ, [RZ] ;  /* 0x00000000fffff984 */ /* 0x000fe20000000800 */
[----:B------:R2:W-:Y:S06]  /*3410*/  MEMBAR.ALL.CTA ;  /* 0x0000000000007992 */ /* 0x0005ec0000008000 */
[----:B--2---:R-:W2:Y:S01]  /*3420*/  FENCE.VIEW.ASYNC.S ;  /* 0x00000000000073c6 */ /* 0x004ea20000000000 */
[----:B------:R-:W-:Y:S01]  /*3430*/  SEL R11, R11, RZ, P1 ;  /* 0x000000ff0b0b7207 */ /* 0x000fe20000800000 */
[----:B--2---:R2:W-:Y:S01]  /*3440*/  SYNCS.ARRIVE.TRANS64.RED.A1T0 RZ, [R2+URZ], RZ ;  /* 0x000000ff02ff79a7 */ /* 0x0045e200081004ff */
[----:B-1----:R-:W-:-:S02]  /*3450*/  LOP3.LUT P3, RZ, R6, 0x1, RZ, 0xc0, !PT ;  /* 0x0000000106ff7812 */ /* 0x002fc4000786c0ff */
[----:B------:R-:W-:-:S04]  /*3460*/  SEL R5, RZ, 0x1, P1 ;  /* 0x00000001ff057807 */ /* 0x000fc80000800000 */
[----:B------:R-:W-:Y:S02]  /*3470*/  LOP3.LUT R10, R10, R5, RZ, 0x3c, !PT ;  /* 0x000000050a0a7212 */ /* 0x000fe400078e3cff */
[----:B--2---:R-:W-:-:S04]  /*3480*/  SEL R2, RZ, 0x1, P0 ;  /* 0x00000001ff027807 */ /* 0x004fc80000000000 */
[----:B------:R-:W-:Y:S01]  /*3490*/  LOP3.LUT R9, R9, R2, RZ, 0x3c, !PT ;  /* 0x0000000209097212 */ /* 0x000fe200078e3cff */
[----:B------:R-:W-:Y:S06]  /*34a0*/  @P3 BRA `(.L_x_57) ;  /* 0xfffffffc002c3947 */ /* 0x000fec000383ffff */
[----:B------:R-:W-:Y:S01]  /*34b0*/  ULEA UR4, UR5, UR6, 0x3 ;  /* 0x0000000605047291 */ /* 0x000fe2000f8e18ff */
[----:B------:R-:W-:-:S08]  /*34c0*/  SHF.L.U32 R3, R12, 0x1f, RZ ;  /* 0x0000001f0c037819 */ /* 0x000fd000000006ff */
[----:B------:R-:W1:Y:S02]  /*34d0*/  SYNCS.PHASECHK.TRANS64 P0, [UR4+0xc0], R3 ;  /* 0x0000c003ff0075a7 */ /* 0x000e640008001004 */
[----:B-1----:R-:W-:Y:S05]  /*34e0*/  @P0 BRA `(.L_x_58) ;  /* 0x0000000000080947 */ /* 0x002fea0003800000 */
[----:B------:R-:W1:Y:S02]  /*34f0*/  SYNCS.PHASECHK.TRANS64.TRYWAIT P0, [UR4+0xc0], R3 ;  /* 0x0000c003ff0075a7 */ /* 0x000e640008001104 */
[----:B-1----:R-:W-:Y:S05]  /*3500*/  @!P0 BRA `(.L_x_59) ;  /* 0x0000007000748947 */ /* 0x002fea0003800000 */
.L_x_58:
[----:B------:R-:W-:-:S04]  /*3510*/  UIADD3 UR7, UPT, UPT, UR5, 0x1, URZ ;  /* 0x0000000105077890 */ /* 0x000fc8000fffe0ff */
[----:B------:R-:W-:-:S04]  /*3520*/  UISETP.NE.AND UP0, UPT, UR7, 0x2, UPT ;  /* 0x000000020700788c */ /* 0x000fc8000bf05270 */
[----:B------:R-:W-:Y:S02]  /*3530*/  USEL UR8, URZ, 0x1, UP0 ;  /* 0x00000001ff087887 */ /* 0x000fe40008000000 */
[----:B------:R-:W-:-:S04]  /*3540*/  USEL UR7, UR7, URZ, UP0 ;  /* 0x000000ff07077287 */ /* 0x000fc80008000000 */
[----:B------:R-:W-:Y:S01]  /*3550*/  ULEA UR7, UR7, UR6, 0x3 ;  /* 0x0000000607077291 */ /* 0x000fe2000f8e18ff */
[----:B-1----:R-:W-:-:S04]  /*3560*/  LOP3.LUT R3, R12, UR8, RZ, 0x3c, !PT ;  /* 0x000000080c037c12 */ /* 0x002fc8000f8e3cff */
[----:B------:R-:W-:-:S04]  /*3570*/  SHF.L.U32 R0, R3, 0x1f, RZ ;  /* 0x0000001f03007819 */ /* 0x000fc800000006ff */
[----:B------:R-:W1:Y:S02]  /*3580*/  SYNCS.PHASECHK.TRANS64 P0, [UR7+0xc0], R0 ;  /* 0x0000c000ff0075a7 */ /* 0x000e640008001007 */
[----:B-1----:R-:W-:Y:S05]  /*3590*/  @P0 EXIT ;  /* 0x000000000000094d */ /* 0x002fea0003800000 */
[----:B------:R-:W-:Y:S02]  /*35a0*/  SHF.L.U32 R3, R3, 0x1f, RZ ;  /* 0x0000001f03037819 */ /* 0x000fe400000006ff */
[----:B------:R-:W-:-:S07]  /*35b0*/  MOV R0, UR7 ;  /* 0x0000000700007c02 */ /* 0x000fce0008000f00 */
.L_x_60:
[----:B-1----:R1:W2:Y:S02]  /*35c0*/  SYNCS.PHASECHK.TRANS64.TRYWAIT P0, [R0+URZ+0xc0], R3 ;  /* 0x0000c003000075a7 */ /* 0x0022a400080011ff */
[----:B--2---:R-:W-:Y:S05]  /*35d0*/  @!P0 NANOSLEEP.SYNCS 0x989680 ;  /* 0x009896800000895d */ /* 0x004fea0003900000 */
[----:B------:R-:W2:Y:S02]  /*35e0*/  @!P0 SYNCS.PHASECHK.TRANS64 P0, [R0+URZ+0xc0], R3 ;  /* 0x0000c003000085a7 */ /* 0x000ea400080010ff */
[----:B--2---:R-:W-:Y:S05]  /*35f0*/  @P0 EXIT ;  /* 0x000000000000094d */ /* 0x004fea0003800000 */
[----:B------:R-:W-:Y:S05]  /*3600*/  BRA `(.L_x_60) ;  /* 0xfffffffc00ec7947 */ /* 0x000fea000383ffff */
.L_x_53:
[----:B------:R-:W-:Y:S05]  /*3610*/  BRA.U UP4, `(.L_x_61) ;  /* 0x0000001504947547 */ /* 0x000fea000b800000 */
[----:B------:R-:W-:Y:S01]  /*3620*/  UMOV UR4, 0x40 ;  /* 0x0000004000047882 */ /* 0x000fe20000000000 */
[----:B------:R-:W-:Y:S01]  /*3630*/  NOP ;  /* 0x0000000000007918 */ /* 0x000fe20000000000 */
[----:B------:R-:W-:Y:S01]  /*3640*/  ULEA UR5, UR57, UR4, 0x18 ;  /* 0x0000000439057291 */ /* 0x000fe2000f8ec0ff */
[----:B------:R-:W-:Y:S02]  /*3650*/  UMOV UR6, 0x400 ;  /* 0x0000040000067882 */ /* 0x000fe40000000000 */
[----:B------:R-:W-:-:S06]  /*3660*/  ULEA UR6, UR57, UR6, 0x18 ;  /* 0x0000000639067291 */ /* 0x000fcc000f8ec0ff */
[----:B------:R-:W1:Y:S02]  /*3670*/  LDS.U8 R0, [UR5+0x1c] ;  /* 0x00001c05ff007984 */ /* 0x000e640008000000 */
[----:B-1----:R-:W-:-:S13]  /*3680*/  ISETP.NE.AND P0, PT, R0, RZ, PT ;  /* 0x000000ff0000720c */ /* 0x002fda0003f05270 */
[----:B------:R-:W-:Y:S05]  /*3690*/  @P0 BRA `(.L_x_62) ;  /* 0x0000000400080947 */ /* 0x000fea0003800000 */
[----:B------:R-:W-:Y:S02]  /*36a0*/  UISETP.NE.U32.AND UP1, UPT, UR70, 0x1, UPT ;  /* 0x000000014600788c */ /* 0x000fe4000bf25070 */
[----:B------:R-:W-:-:S07]  /*36b0*/  UIADD3 UR7, UPT, UPT, UR5, 0x8, URZ ;  /* 0x0000000805077890 */ /* 0x000fce000fffe0ff */
[----:B------:R-:W-:Y:S05]  /*36c0*/  BRA.U !UP1, `(.L_x_63) ;  /* 0x00000001099c7547 */ /* 0x000fea000b800000 */
[----:B------:R-:W-:Y:S01]  /*36d0*/  ELECT P0, URZ, PT ;  /* 0x0000000000ff782f */ /* 0x000fe20003800000 */
[----:B------:R-:W-:-:S12]  /*36e0*/  BSSY B0, `(.L_x_63) ;  /* 0x0000025000007945 */ /* 0x000fd80003800000 */
[----:B------:R-:W-:Y:S05]  /*36f0*/  @!P0 BRA `(.L_x_64) ;  /* 0x00000000008c8947 */ /* 0x000fea0003800000 */
[----:B------:R-:W-:-:S05]  /*3700*/  UMOV UR4, 0x10 ;  /* 0x0000001000047882 */ /* 0x000fca0000000000 */
[----:B------:R-:W-:Y:S04]  /*3710*/  DEPBAR.LE SB1, 0x36 ;  /* 0x00009d800000791a */ /* 0x000fe80000000000 */
[----:B------:R-:W1:Y:S02]  /*3720*/  UTCATOMSWS.2CTA.FIND_AND_SET.ALIGN UP0, UR4, UR4 ;  /* 0x00000004000475e3 */ /* 0x000e640008200800 */
[----:B-1----:R-:W-:Y:S01]  /*3730*/  MOV R11, UR4 ;  /* 0x00000004000b7c02 */ /* 0x002fe20008000f00 */
[----:B------:R-:W-:Y:S06]  /*3740*/  BRA.U UP0, `(.L_x_65) ;  /* 0x0000000100187547 */ /* 0x000fec000b800000 */
.L_x_66:
[----:B------:R-:W-:Y:S05]  /*3750*/  NANOSLEEP 0x64 ;  /* 0x000000640000795d */ /* 0x000fea0003800000 */
[----:B------:R-:W-:-:S05]  /*3760*/  UMOV UR4, 0x10 ;  /* 0x0000001000047882 */ /* 0x000fca0000000000 */
[----:B------:R-:W-:Y:S04]  /*3770*/  DEPBAR.LE SB1, 0x36 ;  /* 0x00009d800000791a */ /* 0x000fe80000000000 */
[----:B------:R-:W1:Y:S02]  /*3780*/  UTCATOMSWS.2CTA.FIND_AND_SET.ALIGN UP0, UR4, UR4 ;  /* 0x00000004000475e3 */ /* 0x000e640008200800 */
[----:B-1----:R-:W-:Y:S01]  /*3790*/  MOV R11, UR4 ;  /* 0x00000004000b7c02 */ /* 0x002fe20008000f00 */
[----:B------:R-:W-:Y:S05]  /*37a0*/  BRA.U !UP0, `(.L_x_66) ;  /* 0xfffffffd08e87547 */ /* 0x000fea000b83ffff */
.L_x_65:
[----:B------:R-:W1:Y:S01]  /*37b0*/  LDS R7, [UR5+0x10] ;  /* 0x00001005ff077984 */ /* 0x000e620008000800 */
[----:B------:R-:W-:Y:S01]  /*37c0*/  IMAD.U32 R5, RZ, RZ, UR6 ;  /* 0x00000006ff057e24 */ /* 0x000fe2000f8e00ff */
[----:B------:R-:W-:-:S03]  /*37d0*/  MOV R4, UR71 ;  /* 0x0000004700047c02 */ /* 0x000fc60008000f00 */
[----:B------:R-:W-:Y:S01]  /*37e0*/  VIADD R5, R5, 0x140 ;  /* 0x0000014005057836 */ /* 0x000fe20000000000 */
[----:B-1----:R-:W-:-:S04]  /*37f0*/  SHF.L.U32 R7, R7, 0x1f, RZ ;  /* 0x0000001f07077819 */ /* 0x002fc800000006ff */
[----:B------:R-:W1:Y:S02]  /*3800*/  SYNCS.PHASECHK.TRANS64.TRYWAIT P0, [UR5+0x8], R7 ;  /* 0x00000807ff0075a7 */ /* 0x000e640008001105 */
[----:B-1----:R-:W-:Y:S05]  /*3810*/  @P0 BRA `(.L_x_67) ;  /* 0x0000000000080947 */ /* 0x002fea0003800000 */
[----:B------:R-:W1:Y:S02]  /*3820*/  SYNCS.PHASECHK.TRANS64.TRYWAIT P0, [UR5+0x8], R7 ;  /* 0x00000807ff0075a7 */ /* 0x000e640008001105 */
[----:B-1----:R-:W-:Y:S05]  /*3830*/  @!P0 BRA `(.L_x_68) ;  /* 0x0000006c00c08947 */ /* 0x002fea0003800000 */
.L_x_67:
[----:B-1----:R-:W-:Y:S01]  /*3840*/  HFMA2 R0, -RZ, RZ, 0, 5.9604644775390625e-08 ;  /* 0x00000001ff007431 */ /* 0x002fe200000001ff */
[----:B------:R-:W-:Y:S01]  /*3850*/  UPRMT UR4, UR71, 0x654, UR7 ;  /* 0x0000065447047896 */ /* 0x000fe20008000007 */
[----:B------:R-:W-:Y:S01]  /*3860*/  IMAD.MOV.U32 R8, RZ, RZ, 0xffff ;  /* 0x0000ffffff087424 */ /* 0x000fe200078e00ff */
[----:B------:R-:W-:Y:S01]  /*3870*/  PRMT R4, R4, 0x654, R5 ;  /* 0x0000065404047816 */ /* 0x000fe20000000005 */
[----:B------:R-:W-:Y:S02]  /*3880*/  IMAD.MOV.U32 R6, RZ, RZ, 0x4 ;  /* 0x00000004ff067424 */ /* 0x000fe400078e00ff */
[----:B------:R-:W-:Y:S01]  /*3890*/  IMAD.SHL.U32 R9, R11, 0x20, RZ ;  /* 0x000000200b097824 */ /* 0x000fe200078e00ff */
[----:B------:R-:W-:Y:S02]  /*38a0*/  MOV R5, UR4 ;  /* 0x0000000400057c02 */ /* 0x000fe40008000f00 */
[-C--:B------:R-:W-:Y:S01]  /*38b0*/  SHF.L.U32 R8, R8, R11.reuse, RZ ;  /* 0x0000000b08087219 */ /* 0x080fe200000006ff */
[----:B------:R1:W-:Y:S01]  /*38c0*/  SYNCS.ARRIVE.TRANS64.RED RZ, [UR4], R6 ;  /* 0x00000006ffff79a7 */ /* 0x0003e20008000404 */
[----:B------:R-:W-:Y:S01]  /*38d0*/  SHF.L.U32 R7, R0, R11, RZ ;  /* 0x0000000b00077219 */ /* 0x000fe200000006ff */
[----:B------:R1:W-:Y:S04]  /*38e0*/  STS [UR6+0x140], R9 ;  /* 0x00014009ff007988 */ /* 0x0003e80008000806 */
[----:B------:R1:W-:Y:S04]  /*38f0*/  STAS [R4.64], R11 ;  /* 0x0000000b04007dbd */ /* 0x0003e8000c0008ff */
[----:B------:R1:W-:Y:S04]  /*3900*/  ATOMS.OR RZ, [UR5+0x14], R8 ;  /* 0x00001408ffff798c */ /* 0x0003e8000b000005 */
[----:B------:R1:W-:Y:S04]  /*3910*/  ATOMS.OR RZ, [UR5+0x18], R7 ;  /* 0x00001807ffff798c */ /* 0x0003e8000b000005 */
[----:B------:R1:W-:Y:S02]  /*3920*/  ATOMS.XOR RZ, [UR5+0x10], R0 ;  /* 0x00001000ffff798c */ /* 0x0003e4000b800005 */
.L_x_64:
[----:B------:R-:W-:Y:S05]  /*3930*/  BSYNC B0 ;  /* 0x0000000000007941 */ /* 0x000fea0003800000 */
.L_x_63:
[----:B------:R-:W-:Y:S05]  /*3940*/  BRA.U UP1, `(.L_x_69) ;  /* 0x00000001016c7547 */ /* 0x000fea000b800000 */
[----:B------:R-:W-:-:S03]  /*3950*/  UMOV UR4, 0xffffffff ;  /* 0xffffffff00047882 */ /* 0x000fc60000000000 */
[----:B------:R-:W-:Y:S05]  /*3960*/  BRA.DIV UR4, `(.L_x_70) ;  /* 0x0000006e048c7947 */ /* 0x000fea000b800000 */
[----:B------:R-:W-:-:S13]  /*3970*/  ELECT P0, URZ, PT ;  /* 0x0000000000ff782f */ /* 0x000fda0003800000 */
.L_x_174:
[----:B------:R-:W-:Y:S05]  /*3980*/  @!P0 BRA `(.L_x_69) ;  /* 0x00000000005c8947 */ /* 0x000fea0003800000 */
[----:B-1----:R-:W1:Y:S02]  /*3990*/  LDS R5, [UR5+0x10] ;  /* 0x00001005ff057984 */ /* 0x002e640008000800 */
[----:B-1----:R-:W-:-:S04]  /*39a0*/  SHF.L.U32 R5, R5, 0x1f, RZ ;  /* 0x0000001f05057819 */ /* 0x002fc800000006ff */
[----:B------:R-:W1:Y:S02]  /*39b0*/  SYNCS.PHASECHK.TRANS64.TRYWAIT P0, [UR5+0x8], R5 ;  /* 0x00000805ff0075a7 */ /* 0x000e640008001105 */
[----:B-1----:R-:W-:Y:S05]  /*39c0*/  @P0 BRA `(.L_x_71) ;  /* 0x0000000000080947 */ /* 0x002fea0003800000 */
[----:B------:R-:W1:Y:S02]  /*39d0*/  SYNCS.PHASECHK.TRANS64.TRYWAIT P0, [UR5+0x8], R5 ;  /* 0x00000805ff0075a7 */ /* 0x000e640008001105 */
[----:B-1----:R-:W-:Y:S05]  /*39e0*/  @!P0 BRA `(.L_x_72) ;  /* 0x0000006c00908947 */ /* 0x002fea0003800000 */
.L_x_71:
[----:B------:R-:W2:Y:S01]  /*39f0*/  LDS R7, [UR6+0x140] ;  /* 0x00014006ff077984 */ /* 0x000ea20008000800 */
[----:B-1----:R-:W-:Y:S02]  /*3a00*/  HFMA2 R0, -RZ, RZ, 0, 5.9604644775390625e-08 ;  /* 0x00000001ff007431 */ /* 0x002fe400000001ff */
[----:B------:R-:W-:Y:S01]  /*3a10*/  IMAD.MOV.U32 R4, RZ, RZ, 0xffff ;  /* 0x0000ffffff047424 */ /* 0x000fe200078e00ff */
[----:B------:R-:W-:Y:S01]  /*3a20*/  UPRMT UR4, UR71, 0x654, UR7 ;  /* 0x0000065447047896 */ /* 0x000fe20008000007 */
[----:B--2---:R-:W-:-:S03]  /*3a30*/  IMAD.SHL.U32 R5, R7, 0x20, RZ ;  /* 0x0000002007057824 */ /* 0x004fc600078e00ff */
[-C--:B------:R-:W-:Y:S02]  /*3a40*/  SHF.L.U32 R4, R4, R7.reuse, RZ ;  /* 0x0000000704047219 */ /* 0x080fe400000006ff */
[----:B------:R-:W-:Y:S01]  /*3a50*/  SHF.L.U32 R7, R0, R7, RZ ;  /* 0x0000000700077219 */ /* 0x000fe200000006ff */
[----:B------:R2:W-:Y:S04]  /*3a60*/  STS [UR6+0x140], R5 ;  /* 0x00014005ff007988 */ /* 0x0005e80008000806 */
[----:B------:R2:W-:Y:S04]  /*3a70*/  ATOMS.OR RZ, [UR5+0x14], R4 ;  /* 0x00001404ffff798c */ /* 0x0005e8000b000005 */
[----:B------:R2:W-:Y:S01]  /*3a80*/  ATOMS.OR RZ, [UR5+0x18], R7 ;  /* 0x00001807ffff798c */ /* 0x0005e2000b000005 */
[----:B------:R-:W-:Y:S03]  /*3a90*/  SYNCS.ARRIVE.TRANS64.RED.A1T0 RZ, [UR4], RZ ;  /* 0x000000ffffff79a7 */ /* 0x000fe60008100404 */
[----:B------:R2:W-:Y:S01]  /*3aa0*/  ATOMS.XOR RZ, [UR5+0x10], R0 ;  /* 0x00001000ffff798c */ /* 0x0005e2000b800005 */
[----:B------:R-:W-:Y:S05]  /*3ab0*/  BRA `(.L_x_69) ;  /* 0x0000000000107947 */ /* 0x000fea0003800000 */
.L_x_62:
[----:B------:R-:W-:Y:S02]  /*3ac0*/  MOV R0, 0xffffffff ;  /* 0xffffffff00007802 */ /* 0x000fe40000000f00 */
[----:B------:R-:W-:-:S03]  /*3ad0*/  MOV R4, 0x3b00 ;  /* 0x00003b0000047802 */ /* 0x000fc60000000f00 */
[----:B------:R1:W-:Y:S04]  /*3ae0*/  STS [UR6+0x140], R0 ;  /* 0x00014000ff007988 */ /* 0x0003e80008000806 */
[----:B-1---5:R-:W-:Y:S05]  /*3af0*/  CALL.REL.NOINC `($__internal_1_$__cuda_sm10x_tcgen05_guardrail_trap_phase_invalid_during_alloc) ;  /* 0x0000007400347944 */ /* 0x022fea0003c00000 */
.L_x_69:
[----:B------:R-:W-:Y:S05]  /*3b00*/  WARPSYNC.ALL ;  /* 0x0000000000007948 */ /* 0x000fea0003800000 */
[----:B------:R-:W3:Y:S01]  /*3b10*/  S2UR UR4, SR_CgaCtaId ;  /* 0x00000000000479c3 */ /* 0x000ee20000008800 */
[----:B------:R-:W-:Y:S01]  /*3b20*/  UMOV UR42, 0x400 ;  /* 0x00000400002a7882 */ /* 0x000fe20000000000 */
[----:B------:R-:W-:-:S06]  /*3b30*/  NOP ;  /* 0x0000000000007918 */ /* 0x000fcc0000000000 */
[----:B------:R-:W-:Y:S06]  /*3b40*/  BAR.ARV 0x6, 0xa0 ;  /* 0x0182800000007b1d */ /* 0x000fec0000002000 */
[----:B------:R-:W4:Y:S01]  /*3b50*/  LDCU UR11, c[0x0][0x38c] ;  /* 0x00007180ff0b77ac */ /* 0x000f220008000800 */
[----:B------:R-:W-:Y:S01]  /*3b60*/  LOP3.LUT R3, R3, 0xffff, RZ, 0xc0, !PT ;  /* 0x0000ffff03037812 */ /* 0x000fe200078ec0ff */
[----:B-1----:R-:W-:Y:S01]  /*3b70*/  IMAD.MOV.U32 R9, RZ, RZ, 0x1 ;  /* 0x00000001ff097424 */ /* 0x002fe200078e00ff */
[----:B------:R-:W-:Y:S01]  /*3b80*/  LOP3.LUT R2, R2, 0xffff, RZ, 0xc0, !PT ;  /* 0x0000ffff02027812 */ /* 0x000fe200078ec0ff */
[----:B------:R-:W-:Y:S01]  /*3b90*/  IMAD.MOV.U32 R8, RZ, RZ, RZ ;  /* 0x000000ffff087224 */ /* 0x000fe200078e00ff */
[----:B------:R-:W-:Y:S01]  /*3ba0*/  R2UR UR60, R3 ;  /* 0x00000000033c72ca */ /* 0x000fe200000e0000 */
[----:B------:R-:W-:Y:S01]  /*3bb0*/  UMOV UR65, URZ ;  /* 0x000000ff00417c82 */ /* 0x000fe20008000000 */
[----:B------:R-:W-:-:S02]  /*3bc0*/  R2UR UR68, R2 ;  /* 0x00000000024472ca */ /* 0x000fc400000e0000 */
[----:B------:R-:W-:Y:S01]  /*3bd0*/  CS2R R2, SRZ ;  /* 0x0000000000027805 */ /* 0x000fe2000001ff00 */
[----:B------:R-:W-:Y:S01]  /*3be0*/  UMOV UR39, URZ ;  /* 0x000000ff00277c82 */ /* 0x000fe20008000000 */
[----:B---3--:R-:W-:Y:S01]  /*3bf0*/  ULEA UR42, UR4, UR42, 0x18 ;  /* 0x0000002a042a7291 */ /* 0x008fe2000f8ec0ff */
[----:B------:R-:W-:Y:S01]  /*3c00*/  UMOV UR38, URZ ;  /* 0x000000ff00267c82 */ /* 0x000fe20008000000 */
[----:B------:R-:W-:Y:S02]  /*3c10*/  UISETP.NE.AND UP2, UPT, UR70, URZ, UPT ;  /* 0x000000ff4600728c */ /* 0x000fe4000bf45270 */
[----:B------:R-:W-:Y:S02]  /*3c20*/  UIADD3 UR6, UPT, UPT, UR42, 0x8400, URZ ;  /* 0x000084002a067890 */ /* 0x000fe4000fffe0ff */
[----:B------:R-:W-:-:S03]  /*3c30*/  UIADD3 UR5, UPT, UPT, UR42, 0x20400, URZ ;  /* 0x000204002a057890 */ /* 0x000fc6000fffe0ff */
[----:B--2---:R-:W1:Y:S01]  /*3c40*/  LDS R0, [UR42+0x140] ;  /* 0x0001402aff007984 */ /* 0x004e620008000800 */
[----:B------:R-:W-:Y:S02]  /*3c50*/  UIADD3 UR4, UPT, UPT, UR42, 0x2c400, URZ ;  /* 0x0002c4002a047890 */ /* 0x000fe4000fffe0ff */
[----:B------:R-:W-:Y:S02]  /*3c60*/  UIADD3 UR7, UPT, UPT, UR42, 0x2f400, URZ ;  /* 0x0002f4002a077890 */ /* 0x000fe4000fffe0ff */
[----:B----4-:R-:W-:Y:S02]  /*3c70*/  UIADD3 UR11, UPT, UPT, UR11, 0xff, URZ ;  /* 0x000000ff0b0b7890 */ /* 0x010fe4000fffe0ff */
[----:B------:R-:W-:Y:S02]  /*3c80*/  USHF.R.U32.HI UR10, URZ, 0x4, UR6 ;  /* 0x00000004ff0a7899 */ /* 0x000fe40008011606 */
[----:B------:R-:W-:Y:S02]  /*3c90*/  USHF.R.U32.HI UR8, URZ, 0x4, UR5 ;  /* 0x00000004ff087899 */ /* 0x000fe40008011605 */
[----:B------:R-:W-:-:S02]  /*3ca0*/  USHF.R.U32.HI UR6, URZ, 0x4, UR4 ;  /* 0x00000004ff067899 */ /* 0x000fc40008011604 */
[----:B------:R-:W-:Y:S02]  /*3cb0*/  USHF.R.U32.HI UR5, URZ, 0x4, UR7 ;  /* 0x00000004ff057899 */ /* 0x000fe40008011607 */
[----:B------:R-:W-:Y:S02]  /*3cc0*/  USHF.R.S32.HI UR9, URZ, 0x1f, UR11 ;  /* 0x0000001fff097899 */ /* 0x000fe4000801140b */
[----:B------:R-:W-:Y:S02]  /*3cd0*/  ULOP3.LUT UR6, UR6, 0x3fff, URZ, 0xc0, !UPT ;  /* 0x00003fff06067892 */ /* 0x000fe4000f8ec0ff */
[----:B------:R-:W-:Y:S02]  /*3ce0*/  ULOP3.LUT UR5, UR5, 0x3fff, URZ, 0xc0, !UPT ;  /* 0x00003fff05057892 */ /* 0x000fe4000f8ec0ff */
[----:B------:R-:W-:Y:S02]  /*3cf0*/  ULOP3.LUT UR8, UR8, 0x3fff, URZ, 0xc0, !UPT ;  /* 0x00003fff08087892 */ /* 0x000fe4000f8ec0ff */
[----:B------:R-:W-:-:S02]  /*3d00*/  ULEA.HI UR4, UR9, UR11, URZ, 0x8 ;  /* 0x0000000b09047291 */ /* 0x000fc4000f8f40ff */
[----:B------:R-:W-:Y:S02]  /*3d10*/  ULOP3.LUT UR63, UR6, 0x10000, URZ, 0xfc, !UPT ;  /* 0x00010000063f7892 */ /* 0x000fe4000f8efcff */
[----:B------:R-:W-:Y:S02]  /*3d20*/  ULOP3.LUT UR10, UR10, 0x3fff, URZ, 0xc0, !UPT ;  /* 0x00003fff0a0a7892 */ /* 0x000fe4000f8ec0ff */
[----:B------:R-:W-:Y:S02]  /*3d30*/  ULOP3.LUT UR64, UR5, 0x10000, URZ, 0xfc, !UPT ;  /* 0x0001000005407892 */ /* 0x000fe4000f8efcff */
[----:B------:R-:W-:Y:S02]  /*3d40*/  ULOP3.LUT UR62, UR8, 0x10000, URZ, 0xfc, !UPT ;  /* 0x00010000083e7892 */ /* 0x000fe4000f8efcff */
[----:B------:R-:W-:Y:S02]  /*3d50*/  USHF.R.S32.HI UR67, URZ, 0x8, UR4 ;  /* 0x00000008ff437899 */ /* 0x000fe40008011404 */
[----:B------:R-:W-:-:S02]  /*3d60*/  ULOP3.LUT UR61, UR10, 0x10000, URZ, 0xfc, !UPT ;  /* 0x000100000a3d7892 */ /* 0x000fc4000f8efcff */
[----:B------:R-:W-:Y:S01]  /*3d70*/  UISETP.LT.AND UP0, UPT, UR67, 0x1, UPT ;  /* 0x000000014300788c */ /* 0x000fe2000bf01270 */
[----:B------:R-:W-:Y:S01]  /*3d80*/  UMOV UR48, URZ ;  /* 0x000000ff00307c82 */ /* 0x000fe20008000000 */
[----:B-1----:R-:W-:Y:S02]  /*3d90*/  R2UR UR36, R0 ;  /* 0x00000000002472ca */ /* 0x002fe400000e0000 */
[----:B------:R-:W-:Y:S01]  /*3da0*/  USEL UR69, UR67, 0x1, !UP0 ;  /* 0x0000000143457887 */ /* 0x000fe2000c000000 */
[----:B------:R-:W-:Y:S01]  /*3db0*/  UMOV UR46, URZ ;  /* 0x000000ff002e7c82 */ /* 0x000fe20008000000 */
[----:B------:R-:W-:-:S09]  /*3dc0*/  UMOV UR44, URZ ;  /* 0x000000ff002c7c82 */ /* 0x000fd20008000000 */
[----:B------:R-:W-:Y:S02]  /*3dd0*/  UIADD3 UR59, UPT, UPT, UR36, 0x110, URZ ;  /* 0x00000110243b7890 */ /* 0x000fe4000fffe0ff */
[----:B------:R-:W-:Y:S02]  /*3de0*/  UIADD3 UR56, UPT, UPT, UR36, 0x104, URZ ;  /* 0x0000010424387890 */ /* 0x000fe4000fffe0ff */
[----:B------:R-:W-:Y:S02]  /*3df0*/  UIADD3 UR58, UPT, UPT, UR36, 0x100, URZ ;  /* 0x00000100243a7890 */ /* 0x000fe4000fffe0ff */
[----:B------:R-:W-:Y:S02]  /*3e00*/  UIADD3 UR54, UPT, UPT, UR36, 0x108, URZ ;  /* 0x0000010824367890 */ /* 0x000fe4000fffe0ff */
[----:B------:R-:W-:Y:S02]  /*3e10*/  UIADD3 UR52, UPT, UPT, UR36, 0x10c, URZ ;  /* 0x0000010c24347890 */ /* 0x000fe4000fffe0ff */
[----:B------:R-:W-:-:S02]  /*3e20*/  UIADD3 UR57, UPT, UPT, UR36, 0x114, URZ ;  /* 0x0000011424397890 */ /* 0x000fc4000fffe0ff */
[----:B------:R-:W-:Y:S02]  /*3e30*/  UIADD3 UR55, UPT, UPT, UR36, 0x118, URZ ;  /* 0x0000011824377890 */ /* 0x000fe4000fffe0ff */
[----:B------:R-:W-:Y:S02]  /*3e40*/  UIADD3 UR53, UPT, UPT, UR36, 0x11c, URZ ;  /* 0x0000011c24357890 */ /* 0x000fe4000fffe0ff */
[----:B------:R-:W-:Y:S02]  /*3e50*/  USHF.R.U32.HI UR6, URZ, 0x1a, UR59 ;  /* 0x0000001aff067899 */ /* 0x000fe4000801163b */
[----:B------:R-:W-:Y:S02]  /*3e60*/  USHF.R.U32.HI UR5, URZ, 0x11, UR56 ;  /* 0x00000011ff057899 */ /* 0x000fe40008011638 */
[----:B------:R-:W-:Y:S02]  /*3e70*/  USHF.R.U32.HI UR7, URZ, 0x11, UR58 ;  /* 0x00000011ff077899 */ /* 0x000fe4000801163a */
[----:B------:R-:W-:-:S02]  /*3e80*/  USHF.R.U32.HI UR8, URZ, 0x11, UR54 ;  /* 0x00000011ff087899 */ /* 0x000fc40008011636 */
[----:B------:R-:W-:Y:S02]  /*3e90*/  USHF.R.U32.HI UR4, URZ, 0x1a, UR57 ;  /* 0x0000001aff047899 */ /* 0x000fe40008011639 */
[----:B------:R-:W-:Y:S02]  /*3ea0*/  USHF.R.U32.HI UR9, URZ, 0x1a, UR55 ;  /* 0x0000001aff097899 */ /* 0x000fe40008011637 */
[----:B------:R-:W-:Y:S02]  /*3eb0*/  USHF.R.U32.HI UR11, URZ, 0x11, UR52 ;  /* 0x00000011ff0b7899 */ /* 0x000fe40008011634 */
[----:B------:R-:W-:Y:S02]  /*3ec0*/  USHF.R.U32.HI UR12, URZ, 0x1a, UR53 ;  /* 0x0000001aff0c7899 */ /* 0x000fe40008011635 */
[----:B------:R-:W-:Y:S02]  /*3ed0*/  ULOP3.LUT UR50, UR6, 0x30, URZ, 0xc0, !UPT ;  /* 0x0000003006327892 */ /* 0x000fe4000f8ec0ff */
[----:B------:R-:W-:-:S02]  /*3ee0*/  ULOP3.LUT UR10, UR5, 0x6000, URZ, 0xc0, !UPT ;  /* 0x00006000050a7892 */ /* 0x000fc4000f8ec0ff */
[----:B------:R-:W-:Y:S02]  /*3ef0*/  ULOP3.LUT UR13, UR7, 0x6000, URZ, 0xc0, !UPT ;  /* 0x00006000070d7892 */ /* 0x000fe4000f8ec0ff */
[----:B------:R-:W-:Y:S02]  /*3f00*/  ULOP3.LUT UR5, UR8, 0x6000, URZ, 0xc0, !UPT ;  /* 0x0000600008057892 */ /* 0x000fe4000f8ec0ff */
[----:B------:R-:W-:Y:S02]  /*3f10*/  ULOP3.LUT UR4, UR4, 0x30, URZ, 0xc0, !UPT ;  /* 0x0000003004047892 */ /* 0x000fe4000f8ec0ff */
[----:B------:R-:W-:Y:S02]  /*3f20*/  ULOP3.LUT UR8, UR9, 0x30, URZ, 0xc0, !UPT ;  /* 0x0000003009087892 */ /* 0x000fe4000f8ec0ff */
        /* <DEDUP_REMOVED lines=10> */
[----:B------:R-:W-:Y:S02]  /*3fd0*/  UPRMT UR51, UR50, 0x5410, UR13 ;  /* 0x0000541032337896 */ /* 0x000fe4000800000d */
[----:B------:R-:W-:Y:S02]  /*3fe0*/  UPRMT UR49, UR4, 0x5410, UR10 ;  /* 0x0000541004317896 */ /* 0x000fe4000800000a */
[----:B------:R-:W-:Y:S02]  /*3ff0*/  UPRMT UR47, UR8, 0x5410, UR5 ;  /* 0x00005410082f7896 */ /* 0x000fe40008000005 */
[----:B------:R-:W-:Y:S01]  /*4000*/  UPRMT UR45, UR6, 0x5410, UR7 ;  /* 0x00005410062d7896 */ /* 0x000fe20008000007 */
[----:B------:R-:W-:-:S11]  /*4010*/  UMOV UR50, URZ ;  /* 0x000000ff00327c82 */ /* 0x000fd60008000000 */
.L_x_80:
[C---:B------:R-:W-:Y:S02]  /*4020*/  LEA R0, R8.reuse, UR42, 0x3 ;  /* 0x0000002a08007c11 */ /* 0x040fe4000f8e18ff */
[----:B------:R-:W-:Y:S02]  /*4030*/  SHF.L.U32 R5, R3, 0x1f, RZ ;  /* 0x0000001f03057819 */ /* 0x000fe400000006ff */
[----:B------:R-:W-:Y:S02]  /*4040*/  LEA R4, R8, UR42, 0x4 ;  /* 0x0000002a08047c11 */ /* 0x000fe4000f8e20ff */
[----:B------:R-:W1:Y:S02]  /*4050*/  SYNCS.PHASECHK.TRANS64.TRYWAIT P0, [R0+URZ+0xb0], R5 ;  /* 0x0000b005000075a7 */ /* 0x000e6400080011ff */
[----:B-1-3--:R-:W-:Y:S05]  /*4060*/  @!P0 BRA `(.L_x_73) ;  /* 0x0000006800088947 */ /* 0x00afea0003800000 */
.L_x_175:
[----:B-1----:R-:W1:Y:S01]  /*4070*/  LDS.128 R4, [R4+0x120] ;  /* 0x0001200004047984 */ /* 0x002e620000000c00 */
[----:B------:R-:W-:Y:S02]  /*4080*/  VIADD R0, R0, 0xc0 ;  /* 0x000000c000007836 */ /* 0x000fe40000000000 */
[----:B------:R-:W-:Y:S01]  /*4090*/  VIADD R8, R8, 0x1 ;  /* 0x0000000108087836 */ /* 0x000fe20000000000 */
[----:B------:R-:W-:Y:S01]  /*40a0*/  @!PT LDS RZ, [RZ] ;  /* 0x00000000fffff984 */ /* 0x000fe20000000800 */
[----:B------:R-:W-:Y:S01]  /*40b0*/  @!PT LDS RZ, [RZ] ;  /* 0x00000000fffff984 */ /* 0x000fe20000000800 */
[----:B------:R-:W-:Y:S01]  /*40c0*/  @!PT LDS RZ, [RZ] ;  /* 0x00000000fffff984 */ /* 0x000fe20000000800 */
[----:B------:R-:W-:Y:S01]  /*40d0*/  @!PT LDS RZ, [RZ] ;  /* 0x00000000fffff984 */ /* 0x000fe20000000800 */
[----:B------:R2:W-:Y:S06]  /*40e0*/  MEMBAR.ALL.CTA ;  /* 0x0000000000007992 */ /* 0x0005ec0000008000 */
[----:B--2---:R-:W2:Y:S01]  /*40f0*/  FENCE.VIEW.ASYNC.S ;  /* 0x00000000000073c6 */ /* 0x004ea20000000000 */
[----:B------:R-:W-:-:S04]  /*4100*/  PRMT R0, RZ, 0x654, R0 ;  /* 0x00000654ff007816 */ /* 0x000fc80000000000 */
[----:B--2---:R2:W-:Y:S01]  /*4110*/  SYNCS.ARRIVE.TRANS64.RED.A1T0 RZ, [R0+URZ], RZ ;  /* 0x000000ff00ff79a7 */ /* 0x0045e200081004ff */
[----:B-1----:R-:W-:Y:S01]  /*4120*/  LOP3.LUT P1, RZ, R6, 0x1, RZ, 0xc0, !PT ;  /* 0x0000000106ff7812 */ /* 0x002fe2000782c0ff */
[----:B--2---:R-:W-:-:S12]  /*4130*/  BRA.U UP2, `(.L_x_74) ;  /* 0x00000005026c7547 */ /* 0x004fd8000b800000 */
[----:B------:R-:W1:Y:S01]  /*4140*/  LDCU UR4, c[0x0][0x38c] ;  /* 0x00007180ff0477ac */ /* 0x000e620008000800 */
[----:B------:R-:W-:Y:S02]  /*4150*/  PLOP3.LUT P2, PT, PT, PT, PT, 0x80, 0x8 ;  /* 0x000000000008781c */ /* 0x000fe40003f4f070 */
[----:B------:R-:W-:Y:S01]  /*4160*/  SHF.L.U32 R5, R9, 0x1f, RZ ;  /* 0x0000001f09057819 */ /* 0x000fe200000006ff */
[----:B------:R-:W-:Y:S02]  /*4170*/  ULEA UR66, UR65, UR42, 0x3 ;  /* 0x0000002a41427291 */ /* 0x000fe4000f8e18ff */
[----:B------:R-:W-:Y:S02]  /*4180*/  ULEA UR37, UR65, UR36, 0x7 ;  /* 0x0000002441257291 */ /* 0x000fe4000f8e38ff */
[----:B-1----:R-:W-:-:S06]  /*4190*/  UISETP.GE.AND UP0, UPT, UR4, 0x1, UPT ;  /* 0x000000010400788c */ /* 0x002fcc000bf06270 */
[----:B------:R-:W-:-:S05]  /*41a0*/  PLOP3.LUT P0, PT, PT, PT, UP0, 0x80, 0x8 ;  /* 0x000000000008781c */ /* 0x000fca0003f0f008 */
[----:B------:R-:W-:-:S08]  /*41b0*/  @UP0 ULEA UR4, UR39, UR42, 0x3 ;  /* 0x0000002a27040291 */ /* 0x000fd0000f8e18ff */
[----:B------:R-:W-:-:S04]  /*41c0*/  @P0 SHF.L.U32 R0, R2, 0x1f, RZ ;  /* 0x0000001f02000819 */ /* 0x000fc800000006ff */
[----:B------:R1:W2:Y:S01]  /*41d0*/  @P0 SYNCS.PHASECHK.TRANS64.TRYWAIT P2, [UR4], R0 ;  /* 0x00000000ff0005a7 */ /* 0x0002a20008041104 */
[----:B------:R-:W3:Y:S02]  /*41e0*/  SYNCS.PHASECHK.TRANS64.TRYWAIT P0, [UR66+0xe0], R5 ;  /* 0x0000e005ff0075a7 */ /* 0x000ee40008001142 */
[----:B-123--:R-:W-:Y:S05]  /*41f0*/  @!P0 BRA `(.L_x_75) ;  /* 0x0000006400b88947 */ /* 0x00efea0003800000 */
.L_x_177:
[----:B------:R-:W-:Y:S01]  /*4200*/  UMOV UR43, UR38 ;  /* 0x00000026002b7c82 */ /* 0x000fe20008000000 */
[----:B------:R-:W-:Y:S05]  /*4210*/  BRA.U !UP0, `(.L_x_76) ;  /* 0x0000000508247547 */ /* 0x000fea000b800000 */
[----:B------:R-:W-:Y:S01]  /*4220*/  UIADD3 UR43, UPT, UPT, UR69, UR38, URZ ;  /* 0x00000026452b7290 */ /* 0x000fe2000fffe0ff */
[----:B------:R-:W-:Y:S01]  /*4230*/  UMOV UR11, URZ ;  /* 0x000000ff000b7c82 */ /* 0x000fe20008000000 */
[----:B------:R-:W-:Y:S01]  /*4240*/  UMOV UR40, UR67 ;  /* 0x0000004300287c82 */ /* 0x000fe20008000000 */
[----:B------:R-:W-:-:S09]  /*4250*/  UMOV UR9, UR39 ;  /* 0x0000002700097c82 */ /* 0x000fd20008000000 */
.L_x_79:
[----:B--2---:R-:W-:Y:S01]  /*4260*/  ULEA UR7, UR9, UR42, 0x3 ;  /* 0x0000002a09077291 */ /* 0x004fe2000f8e18ff */
[----:B---3--:R-:W-:Y:S11]  /*4270*/  @P2 BRA `(.L_x_77) ;  /* 0x00000000000c2947 */ /* 0x008ff60003800000 */
[----:B-1----:R-:W-:Y:S04]  /*4280*/  SHF.L.U32 R5, R2, 0x1f, RZ ;  /* 0x0000001f02057819 */ /* 0x002fe800000006ff */
[----:B------:R-:W1:Y:S02]  /*4290*/  SYNCS.PHASECHK.TRANS64.TRYWAIT P0, [UR7], R5 ;  /* 0x00000005ff0075a7 */ /* 0x000e640008001107 */
[----:B-1----:R-:W-:Y:S05]  /*42a0*/  @!P0 BRA `(.L_x_78) ;  /* 0x0000006400a48947 */ /* 0x002fea0003800000 */
.L_x_77:
[----:B------:R-:W-:Y:S01]  /*42b0*/  UISETP.NE.AND UP0, UPT, UR40, 0x1, UPT ;  /* 0x000000012800788c */ /* 0x000fe2000bf05270 */
[----:B------:R-:W-:Y:S01]  /*42c0*/  PLOP3.LUT P2, PT, PT, PT, PT, 0x80, 0x8 ;  /* 0x000000000008781c */ /* 0x000fe20003f4f070 */
[----:B------:R-:W-:Y:S02]  /*42d0*/  UIADD3 UR4, UPT, UPT, UR9, 0x1, URZ ;  /* 0x0000000109047890 */ /* 0x000fe4000fffe0ff */
[----:B------:R-:W-:Y:S02]  /*42e0*/  ULEA UR10, UR9, UR63, 0x7 ;  /* 0x0000003f090a7291 */ /* 0x000fe4000f8e38ff */
[----:B------:R-:W-:Y:S01]  /*42f0*/  UISETP.NE.AND UP1, UPT, UR4, 0x6, UPT ;  /* 0x000000060400788c */ /* 0x000fe2000bf25270 */
[----:B------:R-:W-:Y:S01]  /*4300*/  PLOP3.LUT P0, PT, PT, PT, UP0, 0x80, 0x8 ;  /* 0x000000000008781c */ /* 0x000fe20003f0f008 */
[----:B------:R-:W-:Y:S02]  /*4310*/  ULEA UR8, UR9, UR64, 0x7 ;  /* 0x0000004009087291 */ /* 0x000fe4000f8e38ff */
[----:B------:R-:W-:Y:S02]  /*4320*/  USEL UR5, URZ, 0x1, UP1 ;  /* 0x00000001ff057887 */ /* 0x000fe40008800000 */
[----:B------:R-:W-:Y:S02]  /*4330*/  USEL UR39, UR4, URZ, UP1 ;  /* 0x000000ff04277287 */ /* 0x000fe40008800000 */
[----:B------:R-:W-:Y:S02]  /*4340*/  UIADD3 UR30, UPT, UPT, UR10, 0x20, URZ ;  /* 0x000000200a1e7890 */ /* 0x000fe4000fffe0ff */
[----:B------:R-:W-:Y:S01]  /*4350*/  @UP0 ULEA UR4, UR39, UR42, 0x3 ;  /* 0x0000002a27040291 */ /* 0x000fe2000f8e18ff */
[----:B------:R-:W-:Y:S01]  /*4360*/  LOP3.LUT R2, R2, UR5, RZ, 0x3c, !PT ;  /* 0x0000000502027c12 */ /* 0x000fe2000f8e3cff */
[----:B------:R-:W-:Y:S02]  /*4370*/  UIADD3 UR32, UPT, UPT, UR10, 0x40, URZ ;  /* 0x000000400a207890 */ /* 0x000fe4000fffe0ff */
[----:B------:R-:W-:Y:S01]  /*4380*/  UIADD3 UR34, UPT, UPT, UR10, 0x60, URZ ;  /* 0x000000600a227890 */ /* 0x000fe2000fffe0ff */
[----:B-1----:R-:W-:Y:S01]  /*4390*/  @P0 SHF.L.U32 R0, R2, 0x1f, RZ ;  /* 0x0000001f02000819 */ /* 0x002fe200000006ff */
[----:B------:R-:W-:Y:S02]  /*43a0*/  UISETP.NE.U32.AND UP0, UPT, UR11, URZ, UPT ;  /* 0x000000ff0b00728c */ /* 0x000fe4000bf05070 */
[----:B------:R-:W-:Y:S01]  /*43b0*/  ULEA UR6, UR9, UR62, 0x9 ;  /* 0x0000003e09067291 */ /* 0x000fe2000f8e48ff */
[----:B------:R2:W3:Y:S01]  /*43c0*/  @P0 SYNCS.PHASECHK.TRANS64.TRYWAIT P2, [UR4], R0 ;  /* 0x00000000ff0005a7 */ /* 0x0004e20008041104 */
[----:B------:R-:W-:Y:S02]  /*43d0*/  ULEA UR4, UR9, UR61, 0xa ;  /* 0x0000003d09047291 */ /* 0x000fe4000f8e50ff */
[----:B------:R-:W-:Y:S02]  /*43e0*/  UIADD3 UR24, UPT, UPT, UR8, 0x20, URZ ;  /* 0x0000002008187890 */ /* 0x000fe4000fffe0ff */
        /* <DEDUP_REMOVED lines=10> */
[----:B------:R-:W-:Y:S01]  /*4490*/  UIADD3 UR40, UPT, UPT, UR40, -0x1, URZ ;  /* 0xffffffff28287890 */ /* 0x000fe2000fffe0ff */
[----:B------:R-:W-:Y:S01]  /*44a0*/  UMOV UR11, 0x4008 ;  /* 0x00004008000b7882 */ /* 0x000fe20000000000 */
[----:B------:R-:W-:Y:S01]  /*44b0*/  UMOV UR31, 0x4008 ;  /* 0x00004008001f7882 */ /* 0x000fe20000000000 */
[----:B------:R1:W-:Y:S01]  /*44c0*/  UTCCP.T.S.2CTA.4x32dp128bit tmem[UR36+0x100], gdesc[UR10] ;  /* 0x0001000a240079e7 */ /* 0x0003e20009300000 */
[----:B------:R-:W-:Y:S01]  /*44d0*/  UTCCP.T.S.2CTA.4x32dp128bit tmem[UR36+0x104], gdesc[UR30] ;  /* 0x0001041e240079e7 */ /* 0x000fe20009300000 */
[----:B------:R-:W-:Y:S01]  /*44e0*/  UMOV UR33, 0x4008 ;  /* 0x0000400800217882 */ /* 0x000fe20000000000 */
[----:B------:R-:W-:Y:S01]  /*44f0*/  UMOV UR35, 0x4008 ;  /* 0x0000400800237882 */ /* 0x000fe20000000000 */
[----:B------:R-:W-:Y:S01]  /*4500*/  UTCCP.T.S.2CTA.4x32dp128bit tmem[UR36+0x108], gdesc[UR32] ;  /* 0x00010820240079e7 */ /* 0x000fe20009300000 */
[----:B------:R-:W-:Y:S01]  /*4510*/  UTCCP.T.S.2CTA.4x32dp128bit tmem[UR36+0x10c], gdesc[UR34] ;  /* 0x00010c22240079e7 */ /* 0x000fe20009300000 */
[----:B------:R-:W-:Y:S01]  /*4520*/  UMOV UR9, 0x4008 ;  /* 0x0000400800097882 */ /* 0x000fe20000000000 */
[----:B------:R-:W-:Y:S01]  /*4530*/  UMOV UR25, 0x4008 ;  /* 0x0000400800197882 */ /* 0x000fe20000000000 */
[----:B------:R4:W-:Y:S01]  /*4540*/  UTCCP.T.S.2CTA.4x32dp128bit tmem[UR36+0x110], gdesc[UR8] ;  /* 0x00011008240079e7 */ /* 0x0009e20009300000 */
[----:B------:R2:W-:Y:S01]  /*4550*/  UTCCP.T.S.2CTA.4x32dp128bit tmem[UR36+0x114], gdesc[UR24] ;  /* 0x00011418240079e7 */ /* 0x0005e20009300000 */
[----:B------:R-:W-:Y:S01]  /*4560*/  UMOV UR27, 0x4008 ;  /* 0x00004008001b7882 */ /* 0x000fe20000000000 */
[----:B------:R-:W-:Y:S01]  /*4570*/  UMOV UR29, 0x4008 ;  /* 0x00004008001d7882 */ /* 0x000fe20000000000 */
[----:B------:R2:W-:Y:S01]  /*4580*/  UTCCP.T.S.2CTA.4x32dp128bit tmem[UR36+0x118], gdesc[UR26] ;  /* 0x0001181a240079e7 */ /* 0x0005e20009300000 */
[----:B------:R2:W-:Y:S01]  /*4590*/  UTCCP.T.S.2CTA.4x32dp128bit tmem[UR36+0x11c], gdesc[UR28] ;  /* 0x00011c1c240079e7 */ /* 0x0005e20009300000 */
[----:B------:R-:W-:Y:S01]  /*45a0*/  UMOV UR7, 0x40004040 ;  /* 0x4000404000077882 */ /* 0x000fe20000000000 */
[----:B------:R-:W-:Y:S01]  /*45b0*/  UMOV UR5, 0x40004040 ;  /* 0x4000404000057882 */ /* 0x000fe20000000000 */
[----:B------:R-:W-:Y:S01]  /*45c0*/  UMOV UR23, 0x40004040 ;  /* 0x4000404000177882 */ /* 0x000fe20000000000 */
[----:B------:R2:W-:Y:S01]  /*45d0*/  UTCOMMA.2CTA.4X gdesc[UR4], gdesc[UR6], tmem[UR37], tmem[UR50], idesc[UR51], tmem[UR58], UP0 ;  /* 0x803a3206040075ea */ /* 0x0005e20008200025 */
[----:B------:R-:W-:Y:S01]  /*45e0*/  UISETP.NE.AND UP0, UPT, UR38, UR43, UPT ;  /* 0x0000002b2600728c */ /* 0x000fe2000bf05270 */
[----:B------:R-:W-:Y:S01]  /*45f0*/  UMOV UR21, 0x40004040 ;  /* 0x4000404000157882 */ /* 0x000fe20000000000 */
[----:B------:R-:W-:Y:S01]  /*4600*/  UMOV UR19, 0x40004040 ;  /* 0x4000404000137882 */ /* 0x000fe20000000000 */
[----:B------:R2:W-:Y:S01]  /*4610*/  UTCOMMA.2CTA.4X gdesc[UR20], gdesc[UR22], tmem[UR37], tmem[UR48], idesc[UR49], tmem[UR56], UPT ;  /* 0x80383016140075ea */ /* 0x0005e2000ba00025 */
[----:B------:R-:W-:Y:S01]  /*4620*/  UMOV UR17, 0x40004040 ;  /* 0x4000404000117882 */ /* 0x000fe20000000000 */
[----:B------:R-:W-:Y:S01]  /*4630*/  UMOV UR15, 0x40004040 ;  /* 0x40004040000f7882 */ /* 0x000fe20000000000 */
[----:B------:R2:W-:Y:S01]  /*4640*/  UTCOMMA.2CTA.4X gdesc[UR16], gdesc[UR18], tmem[UR37], tmem[UR46], idesc[UR47], tmem[UR54], UPT ;  /* 0x80362e12100075ea */ /* 0x0005e2000ba00025 */
[----:B------:R-:W-:Y:S01]  /*4650*/  UMOV UR13, 0x40004040 ;  /* 0x40004040000d7882 */ /* 0x000fe20000000000 */
[----:B-1----:R-:W-:Y:S01]  /*4660*/  UMOV UR11, 0x1 ;  /* 0x00000001000b7882 */ /* 0x002fe20000000000 */
[----:B------:R2:W-:Y:S01]  /*4670*/  UTCOMMA.2CTA.4X gdesc[UR12], gdesc[UR14], tmem[UR37], tmem[UR44], idesc[UR45], tmem[UR52], UPT ;  /* 0x80342c0e0c0075ea */ /* 0x0005e2000ba00025 */
[----:B------:R2:W-:Y:S01]  /*4680*/  UTCBAR.2CTA.MULTICAST [UR41], URZ, UR60 ;  /* 0x000000ff290073e9 */ /* 0x0005e2000820083c */
[----:B----4-:R-:W-:Y:S01]  /*4690*/  UMOV UR9, UR39 ;  /* 0x0000002700097c82 */ /* 0x010fe20008000000 */
[----:B------:R-:W-:Y:S05]  /*46a0*/  BRA.U UP0, `(.L_x_79) ;  /* 0xfffffff900ec7547 */ /* 0x000fea000b83ffff */
.L_x_76:
[----:B--2---:R-:W-:Y:S01]  /*46b0*/  UIADD3 UR4, UPT, UPT, UR66, 0xd0, URZ ;  /* 0x000000d042047890 */ /* 0x004fe2000fffe0ff */
[----:B------:R-:W-:-:S08]  /*46c0*/  UMOV UR38, UR43 ;  /* 0x0000002b00267c82 */ /* 0x000fd00008000000 */
[----:B------:R2:W-:Y:S01]  /*46d0*/  UTCBAR.2CTA.MULTICAST [UR4], URZ, UR68 ;  /* 0x000000ff040073e9 */ /* 0x0005e20008200844 */
[----:B------:R-:W-:Y:S02]  /*46e0*/  NOP ;  /* 0x0000000000007918 */ /* 0x000fe40000000000 */
.L_x_74:
[----:B--2---:R-:W-:Y:S01]  /*46f0*/  UIADD3 UR4, UPT, UPT, UR65, 0x1, URZ ;  /* 0x0000000141047890 */ /* 0x004fe2000fffe0ff */
[----:B------:R-:W-:-:S03]  /*4700*/  ISETP.NE.AND P0, PT, R8, 0x2, PT ;  /* 0x000000020800780c */ /* 0x000fc60003f05270 */
[----:B------:R-:W-:Y:S01]  /*4710*/  UISETP.NE.AND UP0, UPT, UR4, 0x2, UPT ;  /* 0x000000020400788c */ /* 0x000fe2000bf05270 */
[----:B-1----:R-:W-:Y:S02]  /*4720*/  SEL R0, RZ, 0x1, P0 ;  /* 0x00000001ff007807 */ /* 0x002fe40000000000 */
[----:B------:R-:W-:Y:S01]  /*4730*/  SEL R8, R8, RZ, P0 ;  /* 0x000000ff08087207 */ /* 0x000fe20000000000 */
[----:B------:R-:W-:Y:S01]  /*4740*/  USEL UR5, URZ, 0x1, UP0 ;  /* 0x00000001ff057887 */ /* 0x000fe20008000000 */
[----:B------:R-:W-:Y:S01]  /*4750*/  LOP3.LUT R3, R3, R0, RZ, 0x3c, !PT ;  /* 0x0000000003037212 */ /* 0x000fe200078e3cff */
[----:B------:R-:W-:-:S04]  /*4760*/  USEL UR65, UR4, URZ, UP0 ;  /* 0x000000ff04417287 */ /* 0x000fc80008000000 */
[----:B------:R-:W-:Y:S01]  /*4770*/  LOP3.LUT R9, R9, UR5, RZ, 0x3c, !PT ;  /* 0x0000000509097c12 */ /* 0x000fe2000f8e3cff */
[----:B------:R-:W-:Y:S07]  /*4780*/  @P1 BRA `(.L_x_80) ;  /* 0xfffffff800241947 */ /* 0x000fee000383ffff */
[----:B------:R-:W1:Y:S01]  /*4790*/  S2UR UR8, SR_CgaCtaId ;  /* 0x00000000000879c3 */ /* 0x000e620000008800 */
[----:B------:R-:W-:Y:S01]  /*47a0*/  ELECT P0, URZ, PT ;  /* 0x0000000000ff782f */ /* 0x000fe20003800000 */
[----:B------:R-:W-:Y:S01]  /*47b0*/  HFMA2 R0, -RZ, RZ, 0, 5.9604644775390625e-08 ;  /* 0x00000001ff007431 */ /* 0x000fe200000001ff */
[----:B------:R-:W-:-:S05]  /*47c0*/  UMOV UR4, 0x40 ;  /* 0x0000004000047882 */ /* 0x000fca0000000000 */
[----:B------:R-:W-:Y:S01]  /*47d0*/  UVIRTCOUNT.DEALLOC.SMPOOL 0x80 ;  /* 0x000000800000784c */ /* 0x000fe20000000000 */
[----:B------:R-:W-:Y:S02]  /*47e0*/  UISETP.NE.AND UP0, UPT, UR70, URZ, UPT ;  /* 0x000000ff4600728c */ /* 0x000fe4000bf05270 */
[----:B-1----:R-:W-:-:S09]  /*47f0*/  ULEA UR8, UR8, UR4, 0x18 ;  /* 0x0000000408087291 */ /* 0x002fd2000f8ec0ff */
[----:B------:R1:W-:Y:S01]  /*4800*/  @P0 STS.U8 [UR8+0x1c], R0 ;  /* 0x00001c00ff000988 */ /* 0x0003e20008000008 */
[----:B------:R-:W-:Y:S05]  /*4810*/  BRA.U UP0, `(.L_x_81) ;  /* 0x0000000100587547 */ /* 0x000fea000b800000 */
[----:B------:R-:W-:Y:S01]  /*4820*/  UIADD3 UR5, UPT, UPT, UR42, 0xe0, URZ ;  /* 0x000000e02a057890 */ /* 0x000fe2000fffe0ff */
[----:B------:R-:W-:-:S03]  /*4830*/  SHF.L.U32 R3, R9, 0x1f, RZ ;  /* 0x0000001f09037819 */ /* 0x000fc600000006ff */
[----:B------:R-:W-:-:S09]  /*4840*/  ULEA UR4, UR65, UR5, 0x3 ;  /* 0x0000000541047291 */ /* 0x000fd2000f8e18ff */
[----:B------:R-:W2:Y:S02]  /*4850*/  SYNCS.PHASECHK.TRANS64.TRYWAIT P0, [UR4], R3 ;  /* 0x00000003ff0075a7 */ /* 0x000ea40008001104 */
[----:B--2---:R-:W-:Y:S05]  /*4860*/  @!P0 BRA `(.L_x_82) ;  /* 0x00000060004c8947 */ /* 0x004fea0003800000 */
.L_x_180:
[----:B------:R-:W-:-:S04]  /*4870*/  UIADD3 UR4, UPT, UPT, UR65, 0x1, URZ ;  /* 0x0000000141047890 */ /* 0x000fc8000fffe0ff */
[----:B------:R-:W-:-:S04]  /*4880*/  UISETP.NE.AND UP1, UPT, UR4, 0x2, UPT ;  /* 0x000000020400788c */ /* 0x000fc8000bf25270 */
[----:B------:R-:W-:Y:S02]  /*4890*/  USEL UR6, URZ, 0x1, UP1 ;  /* 0x00000001ff067887 */ /* 0x000fe40008800000 */
[----:B------:R-:W-:-:S04]  /*48a0*/  USEL UR4, UR4, URZ, UP1 ;  /* 0x000000ff04047287 */ /* 0x000fc80008800000 */
[----:B------:R-:W-:Y:S01]  /*48b0*/  ULEA UR4, UR4, UR5, 0x3 ;  /* 0x0000000504047291 */ /* 0x000fe2000f8e18ff */
[----:B-1----:R-:W-:-:S04]  /*48c0*/  LOP3.LUT R3, R9, UR6, RZ, 0x3c, !PT ;  /* 0x0000000609037c12 */ /* 0x002fc8000f8e3cff */
[----:B------:R-:W-:Y:S01]  /*48d0*/  SHF.L.U32 R3, R3, 0x1f, RZ ;  /* 0x0000001f03037819 */ /* 0x000fe200000006ff */
[----:B------:R-:W-:-:S04]  /*48e0*/  IMAD.U32 R0, RZ, RZ, UR4 ;  /* 0x00000004ff007e24 */ /* 0x000fc8000f8e00ff */
[----:B------:R1:W2:Y:S03]  /*48f0*/  SYNCS.PHASECHK.TRANS64.TRYWAIT P0, [R0+URZ], R3 ;  /* 0x00000003000075a7 */ /* 0x0002a600080011ff */
[----:B--2---:R-:W-:Y:S05]  /*4900*/  @!P0 NANOSLEEP.SYNCS 0x989680 ;  /* 0x009896800000895d */ /* 0x004fea0003900000 */
[----:B------:R-:W2:Y:S02]  /*4910*/  @!P0 SYNCS.PHASECHK.TRANS64 P0, [R0+URZ], R3 ;  /* 0x00000003000085a7 */ /* 0x000ea400080010ff */
[----:B--2---:R-:W-:Y:S05]  /*4920*/  @P0 BRA `(.L_x_83) ;  /* 0x0000000000200947 */ /* 0x004fea0003800000 */
.L_x_84:
[----:B--2---:R2:W4:Y:S02]  /*4930*/  SYNCS.PHASECHK.TRANS64.TRYWAIT P0, [R0+URZ], R3 ;  /* 0x00000003000075a7 */ /* 0x00452400080011ff */
[----:B----4-:R-:W-:Y:S05]  /*4940*/  @!P0 NANOSLEEP.SYNCS 0x989680 ;  /* 0x009896800000895d */ /* 0x010fea0003900000 */
[----:B------:R-:W4:Y:S02]  /*4950*/  @!P0 SYNCS.PHASECHK.TRANS64 P0, [R0+URZ], R3 ;  /* 0x00000003000085a7 */ /* 0x000f2400080010ff */
[----:B----4-:R-:W-:Y:S05]  /*4960*/  @!P0 BRA `(.L_x_84) ;  /* 0xfffffffc00f08947 */ /* 0x010fea000383ffff */
[----:B------:R-:W-:Y:S05]  /*4970*/  BRA `(.L_x_83) ;  /* 0x00000000000c7947 */ /* 0x000fea0003800000 */
.L_x_81:
[----:B------:R-:W-:-:S04]  /*4980*/  UIADD3 UR4, UPT, UPT, UR42, 0x110, URZ ;  /* 0x000001102a047890 */ /* 0x000fc8000fffe0ff */
[----:B------:R-:W-:-:S09]  /*4990*/  UPRMT UR4, UR71, 0x654, UR4 ;  /* 0x0000065447047896 */ /* 0x000fd20008000004 */
[----:B------:R-:W-:Y:S03]  /*49a0*/  SYNCS.ARRIVE.TRANS64.RED.A1T0 RZ, [UR4], RZ ;  /* 0x000000ffffff79a7 */ /* 0x000fe60008100404 */
.L_x_83:
[----:B-12---:R-:W-:Y:S01]  /*49b0*/  SHF.L.U32 R3, RZ, 0x1f, RZ ;  /* 0x0000001fff037819 */ /* 0x006fe200000006ff */
[----:B------:R-:W-:Y:S01]  /*49c0*/  UIADD3 UR4, UPT, UPT, UR42, 0x110, URZ ;  /* 0x000001102a047890 */ /* 0x000fe2000fffe0ff */
[----:B------:R-:W-:Y:S02]  /*49d0*/  PLOP3.LUT P0, PT, PT, PT, UP0, 0x80, 0x8 ;  /* 0x000000000008781c */ /* 0x000fe40003f0f008 */
[----:B------:R-:W1:Y:S02]  /*49e0*/  SYNCS.PHASECHK.TRANS64.TRYWAIT P1, [UR42+0x110], R3 ;  /* 0x00011003ff0075a7 */ /* 0x000e64000802112a */
[----:B-1----:R-:W-:Y:S09]  /*49f0*/  @!P1 BRA `(.L_x_85) ;  /* 0x0000006000009947 */ /* 0x002ff20003800000 */
.L_x_182:
[----:B------:R-:W-:Y:S01]  /*4a00*/  @!UP0 UPRMT UR4, UR71, 0x654, UR4 ;  /* 0x0000065447048896 */ /* 0x000fe20008000004 */
[----:B------:R-:W-:Y:S01]  /*4a10*/  UMOV UR5, 0xffff ;  /* 0x0000ffff00057882 */ /* 0x000fe20000000000 */
[----:B------:R-:W-:-:S07]  /*4a20*/  UMOV UR6, 0x1 ;  /* 0x0000000100067882 */ /* 0x000fce0000000000 */
[----:B------:R-:W-:Y:S01]  /*4a30*/  @!P0 SYNCS.ARRIVE.TRANS64.RED.A1T0 RZ, [UR4], RZ ;  /* 0x000000ffffff89a7 */ /* 0x000fe20008100404 */
[----:B------:R-:W-:Y:S01]  /*4a40*/  NOP ;  /* 0x0000000000007918 */ /* 0x000fe20000000000 */
[----:B-1----:R-:W1:Y:S01]  /*4a50*/  LDS R0, [UR8+0x14] ;  /* 0x00001408ff007984 */ /* 0x002e620008000800 */
[----:B------:R-:W-:-:S04]  /*4a60*/  ULOP3.LUT UR4, UR36, 0xffff, URZ, 0xc0, !UPT ;  /* 0x0000ffff24047892 */ /* 0x000fc8000f8ec0ff */
[----:B------:R-:W-:-:S04]  /*4a70*/  USHF.R.U32.HI UR4, URZ, 0x5, UR4 ;  /* 0x00000005ff047899 */ /* 0x000fc80008011604 */
[----:B------:R-:W-:Y:S02]  /*4a80*/  USHF.L.U32 UR5, UR5, UR4, URZ ;  /* 0x0000000405057299 */ /* 0x000fe400080006ff */
[----:B------:R-:W-:-:S04]  /*4a90*/  USHF.L.U32 UR4, UR6, UR4, URZ ;  /* 0x0000000406047299 */ /* 0x000fc800080006ff */
[----:B-1----:R-:W-:-:S04]  /*4aa0*/  LOP3.LUT R0, R0, UR5, RZ, 0xc0, !PT ;  /* 0x0000000500007c12 */ /* 0x002fc8000f8ec0ff */
[----:B------:R-:W-:-:S13]  /*4ab0*/  ISETP.NE.AND P0, PT, R0, UR5, PT ;  /* 0x0000000500007c0c */ /* 0x000fda000bf05270 */
[----:B------:R-:W-:Y:S05]  /*4ac0*/  @P0 BRA `(.L_x_86) ;  /* 0x0000000000580947 */ /* 0x000fea0003800000 */
[----:B------:R-:W1:Y:S02]  /*4ad0*/  LDS R0, [UR8+0x18] ;  /* 0x00001808ff007984 */ /* 0x000e640008000800 */
[----:B-1----:R-:W-:-:S04]  /*4ae0*/  LOP3.LUT R0, R0, UR4, RZ, 0xc0, !PT ;  /* 0x0000000400007c12 */ /* 0x002fc8000f8ec0ff */
[----:B------:R-:W-:-:S13]  /*4af0*/  ISETP.NE.AND P0, PT, R0, UR4, PT ;  /* 0x0000000400007c0c */ /* 0x000fda000bf05270 */
[----:B------:R-:W-:Y:S05]  /*4b00*/  @P0 BRA `(.L_x_87) ;  /* 0x00000000003c0947 */ /* 0x000fea0003800000 */
[----:B------:R-:W1:Y:S01]  /*4b10*/  S2R R2, SR_LANEID ;  /* 0x0000000000027919 */ /* 0x000e620000000000 */
[----:B------:R-:W-:Y:S01]  /*4b20*/  ULOP3.LUT UR5, URZ, UR5, URZ, 0x33, !UPT ;  /* 0x00000005ff057292 */ /* 0x000fe2000f8e33ff */
[----:B------:R-:W-:Y:S01]  /*4b30*/  LOP3.LUT R4, RZ, UR4, RZ, 0x33, !PT ;  /* 0x00000004ff047c12 */ /* 0x000fe2000f8e33ff */
[----:B------:R-:W-:Y:S02]  /*4b40*/  VOTEU.ANY UR4, UPT, PT ;  /* 0x0000000000047886 */ /* 0x000fe400038e0100 */
[----:B------:R-:W-:Y:S01]  /*4b50*/  UFLO.U32 UR4, UR4 ;  /* 0x00000004000472bd */ /* 0x000fe200080e0000 */
[----:B------:R-:W2:Y:S01]  /*4b60*/  REDUX UR6, R4 ;  /* 0x00000000040673c4 */ /* 0x000ea20000000000 */
[----:B------:R-:W-:-:S06]  /*4b70*/  IMAD.U32 R0, RZ, RZ, UR5 ;  /* 0x00000005ff007e24 */ /* 0x000fcc000f8e00ff */
[----:B------:R4:W-:Y:S01]  /*4b80*/  UTCATOMSWS.AND URZ, UR5 ;  /* 0x0000000500ff79e3 */ /* 0x0009e20008000000 */
[----:B------:R-:W3:Y:S01]  /*4b90*/  REDUX UR7, R0 ;  /* 0x00000000000773c4 */ /* 0x000ee20000000000 */
[----:B-1----:R-:W-:Y:S01]  /*4ba0*/  ISETP.EQ.U32.AND P0, PT, R2, UR4, PT ;  /* 0x0000000402007c0c */ /* 0x002fe2000bf02070 */
[----:B--2---:R-:W-:Y:S01]  /*4bb0*/  IMAD.U32 R2, RZ, RZ, UR6 ;  /* 0x00000006ff027e24 */ /* 0x004fe2000f8e00ff */
[----:B---3--:R-:W-:-:S11]  /*4bc0*/  MOV R3, UR7 ;  /* 0x0000000700037c02 */ /* 0x008fd60008000f00 */
[----:B------:R4:W-:Y:S04]  /*4bd0*/  @P0 ATOMS.AND RZ, [UR8+0x14], R3 ;  /* 0x00001403ffff098c */ /* 0x0009e8000a800008 */
[----:B------:R4:W-:Y:S01]  /*4be0*/  @P0 ATOMS.AND RZ, [UR8+0x18], R2 ;  /* 0x00001802ffff098c */ /* 0x0009e2000a800008 */
[----:B------:R-:W-:Y:S05]  /*4bf0*/  BRA `(.L_x_88) ;  /* 0x0000000000147947 */ /* 0x000fea0003800000 */
.L_x_87:
[----:B------:R-:W-:Y:S02]  /*4c00*/  MOV R2, 0x4c20 ;  /* 0x00004c2000027802 */ /* 0x000fe40000000f00 */
[----:B---3-5:R-:W-:Y:S05]  /*4c10*/  CALL.REL.NOINC `($__internal_0_$__cuda_sm10x_tcgen05_guardrail_trap_col_being_dealloced_not_returned_by_alloc) ;  /* 0x0000006000e07944 */ /* 0x028fea0003c00000 */
[----:B------:R-:W-:Y:S05]  /*4c20*/  BRA `(.L_x_88) ;  /* 0x0000000000087947 */ /* 0x000fea0003800000 */
.L_x_86:
[----:B------:R-:W-:Y:S02]  /*4c30*/  MOV R2, 0x4c50 ;  /* 0x00004c5000027802 */ /* 0x000fe40000000f00 */
[----:B---3-5:R-:W-:Y:S05]  /*4c40*/  CALL.REL.NOINC `($__internal_2_$__cuda_sm10x_tcgen05_guardrail_trap_unallocated_columns_being_dealloced) ;  /* 0x0000006000ec7944 */ /* 0x028fea0003c00000 */
.L_x_88:
[----:B------:R-:W-:Y:S01]  /*4c50*/  NOP ;  /* 0x0000000000007918 */ /* 0x000fe20000000000 */
[----:B----4-:R-:W-:Y:S05]  /*4c60*/  EXIT ;  /* 0x000000000000794d */ /* 0x010fea0003800000 */
.L_x_61:
[----:B------:R-:W-:-:S09]  /*4c70*/  UISETP.NE.OR UP0, UPT, UR21, 0x3, !UP3 ;  /* 0x000000031500788c */ /* 0x000fd2000df05670 */
[----:B------:R-:W-:Y:S05]  /*4c80*/  BRA.U UP0, `(.L_x_89) ;  /* 0x0000001100547547 */ /* 0x000fea000b800000 */
[----:B------:R-:W1:Y:S01]  /*4c90*/  LDCU UR31, c[0x0][0x370] ;  /* 0x00006e00ff1f77ac */ /* 0x000e620008000800 */
[----:B------:R-:W2:Y:S01]  /*4ca0*/  LDC.64 R16, c[0x0][0x348] ;  /* 0x0000d200ff107b82 */ /* 0x000ea20000000a00 */
[----:B------:R-:W-:Y:S02]  /*4cb0*/  HFMA2 R13, -RZ, RZ, 0, 0 ;  /* 0x00000000ff0d7431 */ /* 0x000fe400000001ff */
[----:B------:R-:W-:Y:S01]  /*4cc0*/  IMAD.MOV.U32 R15, RZ, RZ, 0x1 ;  /* 0x00000001ff0f7424 */ /* 0x000fe200078e00ff */
[----:B------:R-:W1:Y:S01]  /*4cd0*/  LDCU.128 UR44, c[0x0][0xf10] ;  /* 0x0001e200ff2c77ac */ /* 0x000e620008000c00 */
[----:B------:R-:W-:Y:S01]  /*4ce0*/  IMAD.MOV.U32 R14, RZ, RZ, RZ ;  /* 0x000000ffff0e7224 */ /* 0x000fe200078e00ff */
[----:B------:R-:W-:Y:S01]  /*4cf0*/  MOV R7, 0x2000 ;  /* 0x0000200000077802 */ /* 0x000fe20000000f00 */
[----:B------:R-:W3:Y:S01]  /*4d00*/  LDCU UR30, c[0x0][0x374] ;  /* 0x00006e80ff1e77ac */ /* 0x000ee20008000800 */
[----:B------:R-:W4:Y:S01]  /*4d10*/  LDC.64 R2, c[0x0][0xc88] ;  /* 0x00032200ff027b82 */ /* 0x000f220000000a00 */
[----:B------:R-:W3:Y:S01]  /*4d20*/  LDCU UR15, c[0x0][0xf0c] ;  /* 0x0001e180ff0f77ac */ /* 0x000ee20008000800 */
[----:B------:R-:W2:Y:S06]  /*4d30*/  LDCU UR40, c[0x0][0xf20] ;  /* 0x0001e400ff2877ac */ /* 0x000eac0008000800 */
[----:B------:R-:W4:Y:S01]  /*4d40*/  LDC.64 R4, c[0x0][0xc90] ;  /* 0x00032400ff047b82 */ /* 0x000f220000000a00 */
[----:B------:R-:W2:Y:S01]  /*4d50*/  LDCU UR4, c[0x0][0xf30] ;  /* 0x0001e600ff0477ac */ /* 0x000ea20008000800 */
[----:B------:R-:W-:Y:S01]  /*4d60*/  UMOV UR21, 0x400 ;  /* 0x0000040000157882 */ /* 0x000fe20000000000 */
[----:B-1----:R-:W-:-:S02]  /*4d70*/  UIMAD.WIDE.U32 UR6, UR31, UR44, URZ ;  /* 0x0000002c1f0672a5 */ /* 0x002fc4000f8e00ff */
[----:B---3--:R-:W-:Y:S02]  /*4d80*/  UIMAD.WIDE.U32 UR8, UR30, UR47, URZ ;  /* 0x0000002f1e0872a5 */ /* 0x008fe4000f8e00ff */
[----:B------:R-:W-:Y:S02]  /*4d90*/  ULEA UR21, UR57, UR21, 0x18 ;  /* 0x0000001539157291 */ /* 0x000fe4000f8ec0ff */
[----:B------:R-:W-:Y:S02]  /*4da0*/  UPLOP3.LUT UP3, UPT, UPT, UPT, UPT, 0x40, 0x4 ;  /* 0x000000000004789c */ /* 0x000fe40003f6e870 */
[----:B------:R-:W-:Y:S01]  /*4db0*/  UIADD3 UR37, UPT, UPT, UR21, 0x78, URZ ;  /* 0x0000007815257890 */ /* 0x000fe2000fffe0ff */
[----:B------:R-:W-:Y:S01]  /*4dc0*/  UMOV UR6, UR7 ;  /* 0x0000000700067c82 */ /* 0x000fe20008000000 */
[----:B------:R-:W-:Y:S01]  /*4dd0*/  UMOV UR38, UR9 ;  /* 0x0000000900267c82 */ /* 0x000fe20008000000 */
[----:B------:R-:W-:Y:S02]  /*4de0*/  UISETP.GE.AND UP0, UPT, UR42, 0x1, UPT ;  /* 0x000000012a00788c */ /* 0x000fe4000bf06270 */
[----:B------:R-:W-:Y:S01]  /*4df0*/  UISETP.NE.AND UP4, UPT, UR42, 0x1, UPT ;  /* 0x000000012a00788c */ /* 0x000fe2000bf85270 */
[----:B------:R-:W1:Y:S01]  /*4e00*/  LDCU.64 UR22, c[0x0][0xf28] ;  /* 0x0001e500ff1677ac */ /* 0x000e620008000a00 */
[----:B------:R-:W-:-:S02]  /*4e10*/  UISETP.NE.AND UP6, UPT, UR15, 0x1, UPT ;  /* 0x000000010f00788c */ /* 0x000fc4000bfc5270 */
[----:B------:R-:W-:Y:S02]  /*4e20*/  UISETP.NE.AND UP5, UPT, UR46, 0x1, UPT ;  /* 0x000000012e00788c */ /* 0x000fe4000bfa5270 */
[----:B------:R-:W-:Y:S02]  /*4e30*/  UIADD3 UR33, UPT, UPT, UR21, 0x60, URZ ;  /* 0x0000006015217890 */ /* 0x000fe4000fffe0ff */
[----:B------:R-:W-:Y:S02]  /*4e40*/  UIADD3 UR25, UPT, UPT, UR21, 0x68, URZ ;  /* 0x0000006815197890 */ /* 0x000fe4000fffe0ff */
[----:B------:R-:W-:Y:S02]  /*4e50*/  UIADD3 UR17, UPT, UPT, UR21, 0x70, URZ ;  /* 0x0000007015117890 */ /* 0x000fe4000fffe0ff */
[----:B------:R-:W-:Y:S02]  /*4e60*/  UPRMT UR37, UR57, 0x654, UR37 ;  /* 0x0000065439257896 */ /* 0x000fe40008000025 */
[----:B------:R-:W-:-:S02]  /*4e70*/  USHF.R.U32.HI UR39, URZ, UR45, UR6 ;  /* 0x0000002dff277299 */ /* 0x000fc40008011606 */
[----:B--2---:R-:W-:Y:S02]  /*4e80*/  USHF.R.U32.HI UR38, URZ, UR40, UR38 ;  /* 0x00000028ff267299 */ /* 0x004fe40008011626 */
[----:B------:R-:W-:-:S11]  /*4e90*/  UISETP.NE.AND UP2, UPT, UR4, 0x1, UPT ;  /* 0x000000010400788c */ /* 0x000fd6000bf45270 */
.L_x_100:
[C---:B------:R-:W-:Y:S02]  /*4ea0*/  LEA R12, R14.reuse, UR21, 0x3 ;  /* 0x000000150e0c7c11 */ /* 0x040fe4000f8e18ff */
[----:B------:R-:W-:Y:S02]  /*4eb0*/  SHF.L.U32 R9, R13, 0x1f, RZ ;  /* 0x0000001f0d097819 */ /* 0x000fe400000006ff */
[----:B------:R-:W-:Y:S02]  /*4ec0*/  LEA R10, R14, UR21, 0x4 ;  /* 0x000000150e0a7c11 */ /* 0x000fe4000f8e20ff */
[----:B------:R-:W2:Y:S02]  /*4ed0*/  SYNCS.PHASECHK.TRANS64.TRYWAIT P0, [R12+URZ+0xb0], R9 ;  /* 0x0000b0090c0075a7 */ /* 0x000ea400080011ff */
[----:B--23--:R-:W-:Y:S05]  /*4ee0*/  @!P0 BRA `(.L_x_90) ;  /* 0x0000005800dc8947 */ /* 0x00cfea0003800000 */
.L_x_183:
[----:B--2---:R-:W2:Y:S01]  /*4ef0*/  LDS.128 R8, [R10+0x120] ;  /* 0x000120000a087984 */ /* 0x004ea20000000c00 */
[----:B------:R-:W-:Y:S01]  /*4f00*/  UISETP.GE.AND UP0, UPT, UR42, 0x1, UPT ;  /* 0x000000012a00788c */ /* 0x000fe2000bf06270 */
[----:B------:R-:W-:Y:S01]  /*4f10*/  @!PT LDS RZ, [RZ] ;  /* 0x00000000fffff984 */ /* 0x000fe20000000800 */
[----:B------:R-:W-:Y:S01]  /*4f20*/  @!PT LDS RZ, [RZ] ;  /* 0x00000000fffff984 */ /* 0x000fe20000000800 */
[----:B------:R-:W-:Y:S01]  /*4f30*/  @!PT LDS RZ, [RZ] ;  /* 0x00000000fffff984 */ /* 0x000fe20000000800 */
[----:B------:R-:W-:Y:S01]  /*4f40*/  @!PT LDS RZ, [RZ] ;  /* 0x00000000fffff984 */ /* 0x000fe20000000800 */
[----:B------:R3:W-:Y:S06]  /*4f50*/  MEMBAR.ALL.CTA ;  /* 0x0000000000007992 */ /* 0x0007ec0000008000 */
[----:B---3--:R-:W3:Y:S01]  /*4f60*/  FENCE.VIEW.ASYNC.S ;  /* 0x00000000000073c6 */ /* 0x008ee20000000000 */
[----:B--2---:R-:W-:Y:S11]  /*4f70*/  LOP3.LUT P0, RZ, R10, 0x1, RZ, 0xc0, !PT ;  /* 0x000000010aff7812 */ /* 0x004ff6000780c0ff */
[----:B------:R-:W-:Y:S02]  /*4f80*/  @!UPT UIADD3 URZ, UPT, UPT, URZ, URZ, URZ ;  /* 0x000000fffffff290 */ /* 0x000fe4000fffe0ff */
[----:B---3--:R-:W-:Y:S01]  /*4f90*/  VOTEU.ANY UP1, P0 ;  /* 0x0000000000ff7886 */ /* 0x008fe20000020100 */
[----:B------:R-:W-:Y:S11]  /*4fa0*/  PLOP3.LUT P0, PT, PT, PT, UP1, 0x80, 0x8 ;  /* 0x000000000008781c */ /* 0x000ff60003f0f018 */
[----:B------:R-:W-:Y:S02]  /*4fb0*/  @!UPT UIADD3 URZ, UPT, UPT, URZ, URZ, URZ ;  /* 0x000000fffffff290 */ /* 0x000fe4000fffe0ff */
[----:B------:R-:W-:Y:S02]  /*4fc0*/  @P0 SHF.R.U32.HI R0, RZ, 0x10, R9 ;  /* 0x00000010ff000819 */ /* 0x000fe40000011609 */
[----:B------:R-:W-:Y:S02]  /*4fd0*/  @P0 MOV R6, R8 ;  /* 0x0000000800060202 */ /* 0x000fe40000000f00 */
[----:B------:R-:W-:Y:S01]  /*4fe0*/  @P0 R2UR UR4, R0 ;  /* 0x00000000000402ca */ /* 0x000fe200000e0000 */
[----:B------:R-:W-:Y:S01]  /*4ff0*/  VIADD R0, R12, 0xc0 ;  /* 0x000000c00c007836 */ /* 0x000fe20000000000 */
[----:B------:R-:W-:Y:S02]  /*5000*/  @P0 LOP3.LUT R8, R9, 0xffff, RZ, 0xc0, !PT ;  /* 0x0000ffff09080812 */ /* 0x000fe400078ec0ff */
[----:B------:R-:W-:Y:S02]  /*5010*/  @P0 R2UR UR6, R6 ;  /* 0x00000000060602ca */ /* 0x000fe400000e0000 */
[----:B------:R-:W-:Y:S02]  /*5020*/  PRMT R0, RZ, 0x654, R0 ;  /* 0x00000654ff007816 */ /* 0x000fe40000000000 */
[----:B------:R-:W-:Y:S02]  /*5030*/  @P0 R2UR UR5, R8 ;  /* 0x00000000080502ca */ /* 0x000fe400000e0000 */
[----:B------:R2:W-:Y:S03]  /*5040*/  SYNCS.ARRIVE.TRANS64.RED.A1T0 RZ, [R0+URZ], RZ ;  /* 0x000000ff00ff79a7 */ /* 0x0005e600081004ff */
[----:B------:R-:W-:Y:S04]  /*5050*/  @UP1 UMOV UR29, UR4 ;  /* 0x00000004001d1c82 */ /* 0x000fe80008000000 */
[----:B------:R-:W-:Y:S04]  /*5060*/  @UP1 UMOV UR14, UR6 ;  /* 0x00000006000e1c82 */ /* 0x000fe80008000000 */
[----:B------:R-:W-:Y:S01]  /*5070*/  @UP1 UMOV UR13, UR5 ;  /* 0x00000005000d1c82 */ /* 0x000fe20008000000 */
[----:B------:R-:W-:Y:S05]  /*5080*/  BRA.U !UP0, `(.L_x_91) ;  /* 0x0000000108a47547 */ /* 0x000fea000b800000 */
[----:B------:R-:W-:Y:S02]  /*5090*/  UIMAD.WIDE.U32 UR18, UR13, UR47, URZ ;  /* 0x0000002f0d1272a5 */ /* 0x000fe4000f8e00ff */
[----:B------:R-:W-:Y:S02]  /*50a0*/  UIMAD.WIDE.U32 UR26, UR14, UR44, URZ ;  /* 0x0000002c0e1a72a5 */ /* 0x000fe4000f8e00ff */
[----:B------:R-:W-:Y:S02]  /*50b0*/  USEL UR4, UR30, UR38, !UP5 ;  /* 0x000000261e047287 */ /* 0x000fe4000e800000 */
[----:B------:R-:W-:Y:S02]  /*50c0*/  USEL UR7, UR31, UR39, !UP6 ;  /* 0x000000271f077287 */ /* 0x000fe4000f000000 */
[----:B-1----:R-:W-:Y:S02]  /*50d0*/  UIMAD.WIDE.U32 UR8, UR4, UR22, URZ ;  /* 0x00000016040872a5 */ /* 0x002fe4000f8e00ff */
[----:B------:R-:W-:Y:S01]  /*50e0*/  UIMAD.WIDE.U32 UR10, UR7, UR22, URZ ;  /* 0x00000016070a72a5 */ /* 0x000fe2000f8e00ff */
[----:B------:R-:W-:Y:S02]  /*50f0*/  UMOV UR5, UR19 ;  /* 0x0000001300057c82 */ /* 0x000fe40008000000 */
[----:B------:R-:W-:Y:S03]  /*5100*/  USHF.R.U32.HI UR6, URZ, UR40, UR5 ;  /* 0x00000028ff067299 */ /* 0x000fe60008011605 */
[----:B------:R-:W-:Y:S01]  /*5110*/  UMOV UR5, UR27 ;  /* 0x0000001b00057c82 */ /* 0x000fe20008000000 */
[----:B------:R-:W-:Y:S02]  /*5120*/  USEL UR6, UR13, UR6, !UP5 ;  /* 0x000000060d067287 */ /* 0x000fe4000e800000 */
[----:B------:R-:W-:Y:S03]  /*5130*/  USHF.R.U32.HI UR16, URZ, UR45, UR5 ;  /* 0x0000002dff107299 */ /* 0x000fe60008011605 */
[----:B------:R-:W-:Y:S02]  /*5140*/  UMOV UR5, UR9 ;  /* 0x0000000900057c82 */ /* 0x000fe40008000000 */
[----:B------:R-:W-:Y:S03]  /*5150*/  @UP4 USHF.R.U32.HI UR4, URZ, UR23, UR5 ;  /* 0x00000017ff044299 */ /* 0x000fe60008011605 */
[----:B------:R-:W-:Y:S01]  /*5160*/  UMOV UR5, UR11 ;  /* 0x0000000b00057c82 */ /* 0x000fe20008000000 */
[----:B------:R-:W-:Y:S02]  /*5170*/  UIMAD UR4, UR42, UR4, URZ ;  /* 0x000000042a0472a4 */ /* 0x000fe4000f8e02ff */
[----:B------:R-:W-:Y:S02]  /*5180*/  @UP4 USHF.R.U32.HI UR7, URZ, UR23, UR5 ;  /* 0x00000017ff074299 */ /* 0x000fe40008011605 */
[----:B------:R-:W-:Y:S02]  /*5190*/  UIMAD.WIDE.U32 UR10, UR6, UR22, URZ ;  /* 0x00000016060a72a5 */ /* 0x000fe4000f8e00ff */
[----:B------:R-:W-:Y:S02]  /*51a0*/  USEL UR5, UR14, UR16, !UP6 ;  /* 0x000000100e057287 */ /* 0x000fe4000f000000 */
[----:B------:R-:W-:Y:S02]  /*51b0*/  UIMAD UR8, UR42, UR7, URZ ;  /* 0x000000072a0872a4 */ /* 0x000fe4000f8e02ff */
[----:B------:R-:W-:Y:S03]  /*51c0*/  UISETP.GE.AND UP0, UPT, UR6, UR4, UPT ;  /* 0x000000040600728c */ /* 0x000fe6000bf06270 */
[----:B------:R-:W-:Y:S01]  /*51d0*/  UMOV UR4, UR11 ;  /* 0x0000000b00047c82 */ /* 0x000fe20008000000 */
[----:B------:R-:W-:Y:S02]  /*51e0*/  UISETP.GE.OR UP0, UPT, UR5, UR8, UP0 ;  /* 0x000000080500728c */ /* 0x000fe40008706670 */
[----:B------:R-:W-:Y:S02]  /*51f0*/  USHF.R.U32.HI UR4, URZ, UR23, UR4 ;  /* 0x00000017ff047299 */ /* 0x000fe40008011604 */
[----:B------:R-:W-:Y:S02]  /*5200*/  UIMAD.WIDE.U32 UR8, UR5, UR22, URZ ;  /* 0x00000016050872a5 */ /* 0x000fe4000f8e00ff */
[----:B------:R-:W-:Y:S04]  /*5210*/  USEL UR10, UR6, UR4, !UP4 ;  /* 0x00000004060a7287 */ /* 0x000fe8000e000000 */
[----:B------:R-:W-:Y:S01]  /*5220*/  UIADD3 UR11, UPT, UPT, -UR10, URZ, URZ ;  /* 0x000000ff0a0b7290 */ /* 0x000fe2000fffe1ff */
[----:B------:R-:W-:Y:S02]  /*5230*/  @!UP0 UMOV UR4, UR9 ;  /* 0x0000000900048c82 */ /* 0x000fe40008000000 */
[----:B------:R-:W-:Y:S02]  /*5240*/  @!UP0 USHF.R.U32.HI UR4, URZ, UR23, UR4 ;  /* 0x00000017ff048299 */ /* 0x000fe40008011604 */
[----:B------:R-:W-:Y:S02]  /*5250*/  UIMAD UR8, UR42, UR11, UR6 ;  /* 0x0000000b2a0872a4 */ /* 0x000fe4000f8e0206 */
[----:B------:R-:W-:Y:S04]  /*5260*/  @!UP0 USEL UR4, UR5, UR4, !UP4 ;  /* 0x0000000405048287 */ /* 0x000fe8000e000000 */
[----:B------:R-:W-:Y:S02]  /*5270*/  @!UP0 UIMAD UR8, UR7, UR8, UR4 ;  /* 0x00000008070882a4 */ /* 0x000fe4000f8e0204 */
[----:B------:R-:W-:Y:S02]  /*5280*/  @!UP0 UIADD3 UR9, UPT, UPT, UR10, -UR4, URZ ;  /* 0x800000040a098290 */ /* 0x000fe4000fffe0ff */
[----:B------:R-:W-:Y:S02]  /*5290*/  UIADD3 UR4, UPT, UPT, -UR5, URZ, URZ ;  /* 0x000000ff05047290 */ /* 0x000fe4000fffe1ff */
[----:B------:R-:W-:Y:S02]  /*52a0*/  UIADD3 UR7, UPT, UPT, -UR6, URZ, URZ ;  /* 0x000000ff06077290 */ /* 0x000fe4000fffe1ff */
[----:B------:R-:W-:Y:S02]  /*52b0*/  @!UP0 UIMAD UR6, UR9, UR42, UR5 ;  /* 0x0000002a090682a4 */ /* 0x000fe4000f8e0205 */
[----:B------:R-:W-:Y:S02]  /*52c0*/  UIMAD UR14, UR15, UR4, UR14 ;  /* 0x000000040f0e72a4 */ /* 0x000fe4000f8e020e */
[----:B------:R-:W-:Y:S01]  /*52d0*/  UIMAD UR13, UR46, UR7, UR13 ;  /* 0x000000072e0d72a4 */ /* 0x000fe2000f8e020d */
[----:B------:R-:W-:Y:S02]  /*52e0*/  @!UP0 UMOV UR5, UR8 ;  /* 0x0000000800058c82 */ /* 0x000fe40008000000 */
[----:B------:R-:W-:Y:S02]  /*52f0*/  UIMAD UR14, UR5, UR15, UR14 ;  /* 0x0000000f050e72a4 */ /* 0x000fe4000f8e020e */
[----:B------:R-:W-:Y:S11]  /*5300*/  UIMAD UR13, UR6, UR46, UR13 ;  /* 0x0000002e060d72a4 */ /* 0x000ff6000f8e020d */
[----:B------:R-:W-:Y:S01]  /*5310*/  @!UPT UIADD3 URZ, UPT, UPT, URZ, URZ, URZ ;  /* 0x000000fffffff290 */ /* 0x000fe2000fffe0ff */
.L_x_91:
[----:B------:R-:W3:Y:S01]  /*5320*/  @!UP2 LDCU.128 UR8, c[0x0][0xf10] ;  /* 0x0001e200ff08a7ac */ /* 0x000ee20008000c00 */
[C---:B----4-:R-:W-:Y:S02]  /*5330*/  ISETP.NE.U32.AND P1, PT, R4.reuse, RZ, PT ;  /* 0x000000ff0400720c */ /* 0x050fe40003f25070 */
[----:B------:R-:W-:Y:S02]  /*5340*/  ISETP.NE.U32.AND P0, PT, R4, RZ, PT ;  /* 0x000000ff0400720c */ /* 0x000fe40003f05070 */
[C---:B------:R-:W-:Y:S02]  /*5350*/  ISETP.NE.AND.EX P1, PT, R5.reuse, RZ, PT, P1 ;  /* 0x000000ff0500720c */ /* 0x040fe40003f25310 */
[----:B------:R-:W-:Y:S01]  /*5360*/  ISETP.NE.AND.EX P0, PT, R5, RZ, PT, P0 ;  /* 0x000000ff0500720c */ /* 0x000fe20003f05300 */
[----:B------:R-:W4:Y:S01]  /*5370*/  @!UP2 LDCU UR5, c[0x0][0xf0c] ;  /* 0x0001e180ff05a7ac */ /* 0x000f220008000800 */
[----:B------:R-:W-:Y:S01]  /*5380*/  SHF.L.U32 R9, R15, 0x1f, RZ ;  /* 0x0000001f0f097819 */ /* 0x000fe200000006ff */
[----:B------:R-:W-:Y:S02]  /*5390*/  USHF.L.U32 UR35, UR20, 0x7, URZ ;  /* 0x0000000714237899 */ /* 0x000fe400080006ff */
[----:B------:R-:W-:Y:S02]  /*53a0*/  USHF.L.U32 UR34, UR12, 0x7, URZ ;  /* 0x000000070c227899 */ /* 0x000fe400080006ff */
[----:B---3--:R-:W-:Y:S07]  /*53b0*/  UIMAD.WIDE.U32 UR6, UR14, UR8, URZ ;  /* 0x000000080e0672a5 */ /* 0x008fee000f8e00ff */
[----:B------:R-:W-:Y:S01]  /*53c0*/  @!UP2 UMOV UR4, UR7 ;  /* 0x000000070004ac82 */ /* 0x000fe20008000000 */
[----:B----4-:R-:W-:Y:S02]  /*53d0*/  @!UP2 UISETP.NE.AND UP0, UPT, UR5, 0x1, UPT ;  /* 0x000000010500a88c */ /* 0x010fe4000bf05270 */
[----:B------:R-:W-:Y:S02]  /*53e0*/  @!UP2 USHF.R.U32.HI UR4, URZ, UR9, UR4 ;  /* 0x00000009ff04a299 */ /* 0x000fe40008011604 */
[----:B------:R-:W-:Y:S02]  /*53f0*/  UIMAD.WIDE.U32 UR6, UR13, UR11, URZ ;  /* 0x0000000b0d0672a5 */ /* 0x000fe4000f8e00ff */
[----:B------:R-:W-:Y:S02]  /*5400*/  @!UP2 USEL UR8, UR14, UR4, !UP0 ;  /* 0x000000040e08a287 */ /* 0x000fe4000c000000 */
[----:B------:R-:W-:Y:S03]  /*5410*/  @!UP2 UISETP.NE.AND UP0, UPT, UR10, 0x1, UPT ;  /* 0x000000010a00a88c */ /* 0x000fe6000bf05270 */
[----:B------:R-:W-:Y:S02]  /*5420*/  @!UP2 UMOV UR6, UR7 ;  /* 0x000000070006ac82 */ /* 0x000fe40008000000 */
[----:B------:R-:W3:Y:S02]  /*5430*/  @!UP2 LDCU UR4, c[0x0][0xf20] ;  /* 0x0001e400ff04a7ac */ /* 0x000ee40008000800 */
[----:B---3--:R-:W-:Y:S04]  /*5440*/  @!UP2 USHF.R.U32.HI UR6, URZ, UR4, UR6 ;  /* 0x00000004ff06a299 */ /* 0x008fe80008011606 */
[----:B------:R-:W-:Y:S04]  /*5450*/  @!UP2 USEL UR6, UR13, UR6, !UP0 ;  /* 0x000000060d06a287 */ /* 0x000fe8000c000000 */
[----:B------:R-:W-:Y:S02]  /*5460*/  @!UP2 UIADD3 UR4, UPT, UPT, -UR8, UR6, URZ ;  /* 0x000000060804a290 */ /* 0x000fe4000fffe1ff */
[----:B------:R-:W-:Y:S02]  /*5470*/  @!UP2 UIADD3 UR6, UPT, UPT, UR8, -UR6, URZ ;  /* 0x800000060806a290 */ /* 0x000fe4000fffe0ff */
[----:B------:R-:W-:Y:S02]  /*5480*/  @!UP2 UIMAD UR14, UR4, UR5, UR14 ;  /* 0x00000005040ea2a4 */ /* 0x000fe4000f8e020e */
[----:B------:R-:W-:Y:S01]  /*5490*/  @!UP2 UIMAD UR13, UR6, UR10, UR13 ;  /* 0x0000000a060da2a4 */ /* 0x000fe2000f8e020d */
[----:B------:R-:W-:Y:S11]  /*54a0*/  BRA.U UP3, `(.L_x_92) ;  /* 0x0000000103107547 */ /* 0x000ff6000b800000 */
[----:B--2---:R-:W-:Y:S04]  /*54b0*/  MOV R0, UR48 ;  /* 0x0000003000007c02 */ /* 0x004fe80008000f00 */
[----:B------:R-:W-:Y:S04]  /*54c0*/  SHF.L.U32 R11, R0, 0x1f, RZ ;  /* 0x0000001f000b7819 */ /* 0x000fe800000006ff */
[----:B------:R-:W2:Y:S02]  /*54d0*/  SYNCS.PHASECHK.TRANS64.TRYWAIT P2, [UR21+0xa8], R11 ;  /* 0x0000a80bff0075a7 */ /* 0x000ea40008041115 */
[----:B--2---:R-:W-:Y:S05]  /*54e0*/  @!P2 BRA `(.L_x_93) ;  /* 0x000000540070a947 */ /* 0x004fea0003800000 */
.L_x_92:
[----:B------:R-:W-:Y:S05]  /*54f0*/  @!P1 BRA `(.L_x_94) ;  /* 0x0000000000309947 */ /* 0x000fea0003800000 */
[----:B------:R-:W-:Y:S01]  /*5500*/  ISETP.NE.U32.AND P1, PT, R2, RZ, PT ;  /* 0x000000ff0200720c */ /* 0x000fe20003f25070 */
[----:B------:R-:W3:Y:S01]  /*5510*/  LDCU.64 UR4, c[0x0][0x358] ;  /* 0x00006b00ff0477ac */ /* 0x000ee20008000a00 */
[----:B------:R-:W-:Y:S02]  /*5520*/  IMAD.MOV.U32 R80, RZ, RZ, 0x1 ;  /* 0x00000001ff507424 */ /* 0x000fe400078e00ff */
[----:B------:R-:W-:Y:S11]  /*5530*/  ISETP.NE.AND.EX P1, PT, R3, RZ, PT, P1 ;  /* 0x000000ff0300720c */ /* 0x000ff60003f25310 */
[----:B------:R-:W-:Y:S02]  /*5540*/  @!UPT UIADD3 URZ, UPT, UPT, URZ, URZ, URZ ;  /* 0x000000fffffff290 */ /* 0x000fe4000fffe0ff */
[----:B--2---:R-:W2:Y:S01]  /*5550*/  @P1 LDC.64 R10, c[0x0][0xc88] ;  /* 0x00032200ff0a1b82 */ /* 0x004ea20000000a00 */
[----:B------:R-:W-:Y:S04]  /*5560*/  @P1 IMAD R0, R4, UR36, RZ ;  /* 0x0000002404001c24 */ /* 0x000fe8000f8e02ff */
[----:B--2---:R-:W-:Y:S04]  /*5570*/  @P1 IMAD.WIDE R10, R0, 0x4, R10 ;  /* 0x00000004000a1825 */ /* 0x004fe800078e020a */
[----:B------:R-:W-:Y:S01]  /*5580*/  HFMA2 R0, -RZ, RZ, 0, 5.9604644775390625e-08 ;  /* 0x00000001ff007431 */ /* 0x000fe200000001ff */
[----:B---3-5:R3:W5:Y:S04]  /*5590*/  @P1 LDG.E R41, desc[UR4][R10.64] ;  /* 0x000000040a291981 */ /* 0x028768000c1e1900 */
[----:B------:R-:W-:Y:S01]  /*55a0*/  @!P1 PRMT R80, R0, 0x7610, R80 ;  /* 0x0000761000509816 */ /* 0x000fe20000000050 */
[----:B---3--:R-:W4:Y:S06]  /*55b0*/  @!P1 LDC R41, c[0x0][0xc80] ;  /* 0x00032000ff299b82 */ /* 0x008f2c0000000800 */
.L_x_94:
[----:B----45:R-:W-:Y:S01]  /*55c0*/  @!P0 FSETP.EQ.AND P1, PT, R41, RZ, PT ;  /* 0x000000ff2900820b */ /* 0x030fe20003f22000 */
[----:B------:R-:W-:Y:S01]  /*55d0*/  @!UPT UIADD3 URZ, UPT, UPT, URZ, URZ, URZ ;  /* 0x000000fffffff290 */ /* 0x000fe2000fffe0ff */
[----:B------:R-:W-:Y:S11]  /*55e0*/  @!P0 BRA `(.L_x_95) ;  /* 0x0000000000188947 */ /* 0x000ff60003800000 */
[----:B------:R-:W-:Y:S02]  /*55f0*/  LOP3.LUT P0, RZ, R80, 0xff, RZ, 0xc0, !PT ;  /* 0x000000ff50ff7812 */ /* 0x000fe4000780c0ff */
[----:B------:R-:W-:Y:S04]  /*5600*/  ISETP.NE.U32.AND P1, PT, R2, RZ, PT ;  /* 0x000000ff0200720c */ /* 0x000fe80003f25070 */
[----:B------:R-:W-:Y:S04]  /*5610*/  ISETP.NE.AND.EX P1, PT, R3, RZ, PT, P1 ;  /* 0x000000ff0300720c */ /* 0x000fe80003f25310 */
[----:B------:R-:W-:Y:S03]  /*5620*/  PLOP3.LUT P1, PT, P1, PT, PT, 0x8, 0x80 ;  /* 0x000000000080781c */ /* 0x000fe60000f2e170 */
[----:B------:R-:W-:Y:S11]  /*5630*/  @P0 FSETP.EQ.AND P1, PT, R41, RZ, PT ;  /* 0x000000ff2900020b */ /* 0x000ff60003f22000 */
[----:B------:R-:W-:Y:S02]  /*5640*/  @!UPT UIADD3 URZ, UPT, UPT, URZ, URZ, URZ ;  /* 0x000000fffffff290 */ /* 0x000fe4000fffe0ff */
.L_x_95:
[----:B------:R-:W3:Y:S01]  /*5650*/  SYNCS.PHASECHK.TRANS64.TRYWAIT P2, [UR21+0x80], R9 ;  /* 0x00008009ff0075a7 */ /* 0x000ee20008041115 */
[----:B------:R-:W-:Y:S04]  /*5660*/  ELECT P0, URZ, PT ;  /* 0x0000000000ff782f */ /* 0x000fe80003800000 */
[----:B------:R-:W-:Y:S11]  /*5670*/  PLOP3.LUT P1, PT, P1, P0, PT, 0xf2, 0x2f ;  /* 0x00000000002f781c */ /* 0x000ff60000f21e72 */
[----:B------:R-:W-:Y:S02]  /*5680*/  @!UPT UIADD3 URZ, UPT, UPT, URZ, URZ, URZ ;  /* 0x000000fffffff290 */ /* 0x000fe4000fffe0ff */
[----:B------:R-:W-:Y:S05]  /*5690*/  @!P1 IADD3 R8, P0, PT, R16, 0x980, RZ ;  /* 0x0000098010089810 */ /* 0x000fea0007f1e0ff */
[----:B------:R-:W-:Y:S01]  /*56a0*/  @!P1 IMAD.X R6, RZ, RZ, R17, P0 ;  /* 0x000000ffff069224 */ /* 0x000fe200000e0611 */
[----:B---3--:R-:W-:Y:S07]  /*56b0*/  @!P2 BRA `(.L_x_96) ;  /* 0x000000540014a947 */ /* 0x008fee0003800000 */
.L_x_186:
[----:B------:R-:W-:Y:S01]  /*56c0*/  @!P1 R2UR UR5, R8 ;  /* 0x00000000080592ca */ /* 0x000fe200000e0000 */
[----:B------:R-:W-:Y:S01]  /*56d0*/  VOTEU.ALL UP0, P1 ;  /* 0x0000000000ff7886 */ /* 0x000fe20000800000 */
[----:B------:R-:W-:Y:S01]  /*56e0*/  @!P1 R2UR UR4, R6 ;  /* 0x00000000060492ca */ /* 0x000fe200000e0000 */
[----:B--2---:R-:W-:Y:S01]  /*56f0*/  @!P1 IMAD.MOV.U32 R0, RZ, RZ, 0x2000 ;  /* 0x00002000ff009424 */ /* 0x004fe200078e00ff */
[----:B------:R-:W-:Y:S01]  /*5700*/  UMOV UR8, 0x0 ;  /* 0x0000000000087882 */ /* 0x000fe20000000000 */
[----:B------:R-:W-:Y:S01]  /*5710*/  UMOV UR9, 0x10000000 ;  /* 0x1000000000097882 */ /* 0x000fe20000000000 */
[----:B------:R-:W-:Y:S01]  /*5720*/  @!UP0 UIADD3 UR32, UPT, UPT, UR21, 0x200, URZ ;  /* 0x0000020015208890 */ /* 0x000fe2000fffe0ff */
[----:B------:R-:W-:Y:S01]  /*5730*/  @!P1 IADD3 R8, P0, PT, R16, 0x980, RZ ;  /* 0x0000098010089810 */ /* 0x000fe20007f1e0ff */
[----:B------:R-:W-:Y:S01]  /*5740*/  VOTEU.ALL UP0, P1 ;  /* 0x0000000000ff7886 */ /* 0x000fe20000800000 */
[----:B------:R-:W-:Y:S03]  /*5750*/  UPRMT UR6, UR57, 0x654, UR33 ;  /* 0x0000065439067896 */ /* 0x000fe60008000021 */
[----:B------:R-:W-:Y:S02]  /*5760*/  @!P1 IMAD.X R6, RZ, RZ, R17, P0 ;  /* 0x000000ffff069224 */ /* 0x000fe400000e0611 */
[----:B------:R-:W-:Y:S02]  /*5770*/  IMAD.U32 R10, RZ, RZ, UR5 ;  /* 0x00000005ff0a7e24 */ /* 0x000fe4000f8e00ff */
[----:B------:R-:W-:Y:S03]  /*5780*/  IMAD.U32 R11, RZ, RZ, UR4 ;  /* 0x00000004ff0b7e24 */ /* 0x000fe6000f8e00ff */
[----:B------:R-:W-:Y:S02]  /*5790*/  @!P1 R2UR UR4, R10 ;  /* 0x000000000a0492ca */ /* 0x000fe400000e0000 */
[----:B------:R-:W-:Y:S11]  /*57a0*/  @!P1 R2UR UR5, R11 ;  /* 0x000000000b0592ca */ /* 0x000ff600000e0000 */
[----:B------:R-:W-:Y:S02]  /*57b0*/  @!UPT UIADD3 URZ, UPT, UPT, URZ, URZ, URZ ;  /* 0x000000fffffff290 */ /* 0x000fe4000fffe0ff */
[----:B------:R2:W-:Y:S01]  /*57c0*/  @!UP0 UTMALDG.3D [UR32], [UR4], desc[UR8] ;  /* 0x00000820040085b4 */ /* 0x0005e20008011000 */
[----:B------:R2:W-:Y:S01]  /*57d0*/  @!P1 SYNCS.ARRIVE.TRANS64.RED.A0TR RZ, [UR21+0x60], R0 ;  /* 0x00006000ffff99a7 */ /* 0x0005e20008300415 */
[----:B------:R-:W-:Y:S01]  /*57e0*/  SYNCS.ARRIVE.TRANS64.RED.A1T0 RZ, [UR6], RZ ;  /* 0x000000ffffff79a7 */ /* 0x000fe20008100406 */
[----:B------:R-:W3:Y:S02]  /*57f0*/  SYNCS.PHASECHK.TRANS64.TRYWAIT P2, [UR21+0x88], R9 ;  /* 0x00008809ff0075a7 */ /* 0x000ee40008041115 */
[----:B--23--:R-:W-:Y:S05]  /*5800*/  @!P2 BRA `(.L_x_97) ;  /* 0x0000005000d8a947 */ /* 0x00cfea0003800000 */
.L_x_188:
        /* <DEDUP_REMOVED lines=8> */
[----:B------:R-:W-:Y:S01]  /*5890*/  @!UP0 UIADD3 UR24, UPT, UPT, UR21, 0x2200, URZ ;  /* 0x0000220015188890 */ /* 0x000fe2000fffe0ff */
[----:B------:R-:W-:Y:S01]  /*58a0*/  VOTEU.ALL UP0, P1 ;  /* 0x0000000000ff7886 */ /* 0x000fe20000800000 */
[----:B------:R-:W-:Y:S01]  /*58b0*/  UMOV UR27, UR35 ;  /* 0x00000023001b7c82 */ /* 0x000fe20008000000 */
[----:B------:R-:W-:Y:S02]  /*58c0*/  UMOV UR28, UR36 ;  /* 0x00000024001c7c82 */ /* 0x000fe40008000000 */
[----:B------:R-:W-:Y:S01]  /*58d0*/  IMAD.U32 R10, RZ, RZ, UR5 ;  /* 0x00000005ff0a7e24 */ /* 0x000fe2000f8e00ff */
[----:B------:R-:W-:Y:S01]  /*58e0*/  UPRMT UR6, UR57, 0x654, UR25 ;  /* 0x0000065439067896 */ /* 0x000fe20008000019 */
[----:B------:R-:W-:Y:S02]  /*58f0*/  IMAD.U32 R11, RZ, RZ, UR4 ;  /* 0x00000004ff0b7e24 */ /* 0x000fe4000f8e00ff */
[----:B------:R-:W-:Y:S01]  /*5900*/  @!P1 IMAD.X R6, RZ, RZ, R17, P0 ;  /* 0x000000ffff069224 */ /* 0x000fe200000e0611 */
        /* <DEDUP_REMOVED lines=8> */
.L_x_190:
[----:B------:R-:W-:Y:S01]  /*5990*/  @!P1 R2UR UR5, R8 ;  /* 0x00000000080592ca */ /* 0x000fe200000e0000 */
[----:B------:R-:W-:Y:S01]  /*59a0*/  VOTEU.ALL UP0, P1 ;  /* 0x0000000000ff7886 */ /* 0x000fe20000800000 */
[----:B------:R-:W-:Y:S01]  /*59b0*/  @!P1 R2UR UR4, R6 ;  /* 0x00000000060492ca */ /* 0x000fe200000e0000 */
[----:B--2---:R-:W-:Y:S01]  /*59c0*/  @!P1 IMAD.MOV.U32 R0, RZ, RZ, 0x2000 ;  /* 0x00002000ff009424 */ /* 0x004fe200078e00ff */
[----:B------:R-:W-:Y:S01]  /*59d0*/  UMOV UR8, 0x0 ;  /* 0x0000000000087882 */ /* 0x000fe20000000000 */
[----:B------:R-:W-:Y:S01]  /*59e0*/  UMOV UR9, 0x10000000 ;  /* 0x1000000000097882 */ /* 0x000fe20000000000 */
[----:B------:R-:W-:Y:S01]  /*59f0*/  @!UP0 UIADD3 UR18, UPT, UPT, UR34, 0x40, URZ ;  /* 0x0000004022128890 */ /* 0x000fe2000fffe0ff */
[----:B------:R-:W-:Y:S01]  /*5a00*/  VIADD R14, R14, 0x1 ;  /* 0x000000010e0e7836 */ /* 0x000fe20000000000 */
[----:B------:R-:W-:Y:S01]  /*5a10*/  @!UP0 UIADD3 UR16, UPT, UPT, UR21, 0x4200, URZ ;  /* 0x0000420015108890 */ /* 0x000fe2000fffe0ff */
[----:B------:R-:W-:Y:S01]  /*5a20*/  VOTEU.ALL UP0, P1 ;  /* 0x0000000000ff7886 */ /* 0x000fe20000800000 */
[----:B------:R-:W-:Y:S01]  /*5a30*/  UMOV UR19, UR35 ;  /* 0x0000002300137c82 */ /* 0x000fe20008000000 */
[----:B------:R-:W-:Y:S02]  /*5a40*/  UMOV UR20, UR36 ;  /* 0x0000002400147c82 */ /* 0x000fe40008000000 */
[----:B------:R-:W-:Y:S01]  /*5a50*/  IMAD.U32 R10, RZ, RZ, UR5 ;  /* 0x00000005ff0a7e24 */ /* 0x000fe2000f8e00ff */
[----:B------:R-:W-:Y:S01]  /*5a60*/  UPRMT UR6, UR57, 0x654, UR17 ;  /* 0x0000065439067896 */ /* 0x000fe20008000011 */
        /* <DEDUP_REMOVED lines=9> */
.L_x_192:
[----:B------:R-:W-:Y:S01]  /*5b00*/  @!P1 IADD3 R6, P0, PT, R16, 0x980, RZ ;  /* 0x0000098010069810 */ /* 0x000fe20007f1e0ff */
[----:B------:R-:W-:Y:S01]  /*5b10*/  VOTEU.ALL UP0, P1 ;  /* 0x0000000000ff7886 */ /* 0x000fe20000800000 */
[----:B------:R-:W-:Y:S01]  /*5b20*/  UMOV UR6, 0x0 ;  /* 0x0000000000067882 */ /* 0x000fe20000000000 */
[----:B------:R-:W-:Y:S01]  /*5b30*/  UMOV UR7, 0x10000000 ;  /* 0x1000000000077882 */ /* 0x000fe20000000000 */
[----:B------:R-:W-:Y:S01]  /*5b40*/  @!P1 R2UR UR5, R6 ;  /* 0x00000000060592ca */ /* 0x000fe200000e0000 */
[----:B--2---:R-:W-:Y:S01]  /*5b50*/  @!P1 IMAD.X R0, RZ, RZ, R17, P0 ;  /* 0x000000ffff009224 */ /* 0x004fe200000e0611 */
[----:B------:R-:W-:Y:S01]  /*5b60*/  @!UP0 UIADD3 UR10, UPT, UPT, UR34, 0x60, URZ ;  /* 0x00000060220a8890 */ /* 0x000fe2000fffe0ff */
[----:B------:R-:W-:Y:S01]  /*5b70*/  R2UR UR16, R82 ;  /* 0x00000000521072ca */ /* 0x000fe200000e0000 */
[----:B------:R-:W-:Y:S01]  /*5b80*/  @!UP0 UIADD3 UR8, UPT, UPT, UR21, 0x6200, URZ ;  /* 0x0000620015088890 */ /* 0x000fe2000fffe0ff */
[----:B------:R-:W-:Y:S01]  /*5b90*/  ISETP.NE.AND P0, PT, R14, 0x2, PT ;  /* 0x000000020e00780c */ /* 0x000fe20003f05270 */
[----:B------:R-:W-:Y:S01]  /*5ba0*/  @!UP0 UIADD3 UR9, UPT, UPT, UR21, 0x78, URZ ;  /* 0x0000007815098890 */ /* 0x000fe2000fffe0ff */
[----:B------:R-:W-:Y:S01]  /*5bb0*/  @!P1 R2UR UR4, R0 ;  /* 0x00000000000492ca */ /* 0x000fe200000e0000 */
[----:B------:R-:W-:Y:S01]  /*5bc0*/  VOTEU.ALL UP0, P1 ;  /* 0x0000000000ff7886 */ /* 0x000fe20000800000 */
[----:B------:R-:W-:Y:S01]  /*5bd0*/  UMOV UR11, UR35 ;  /* 0x00000023000b7c82 */ /* 0x000fe20008000000 */
[----:B------:R-:W-:Y:S01]  /*5be0*/  UMOV UR12, UR36 ;  /* 0x00000024000c7c82 */ /* 0x000fe20008000000 */
[----:B------:R-:W-:Y:S01]  /*5bf0*/  SEL R0, RZ, 0x1, P0 ;  /* 0x00000001ff007807 */ /* 0x000fe20000000000 */
[----:B------:R-:W-:Y:S01]  /*5c00*/  UPLOP3.LUT UP3, UPT, UPT, UPT, UPT, 0x80, 0x8 ;  /* 0x000000000008789c */ /* 0x000fe20003f6f070 */
[----:B------:R-:W-:Y:S01]  /*5c10*/  IMAD.U32 R8, RZ, RZ, UR5 ;  /* 0x00000005ff087e24 */ /* 0x000fe2000f8e00ff */
[----:B------:R-:W-:Y:S01]  /*5c20*/  LOP3.LUT R15, R15, 0x1, RZ, 0x3c, !PT ;  /* 0x000000010f0f7812 */ /* 0x000fe200078e3cff */
[----:B------:R-:W-:Y:S01]  /*5c30*/  UMOV UR36, UR29 ;  /* 0x0000001d00247c82 */ /* 0x000fe20008000000 */
[----:B------:R-:W-:Y:S01]  /*5c40*/  LOP3.LUT R13, R13, R0, RZ, 0x3c, !PT ;  /* 0x000000000d0d7212 */ /* 0x000fe200078e3cff */
[----:B------:R-:W-:Y:S01]  /*5c50*/  UIADD3 UR20, UPT, UPT, UR14, UR16, URZ ;  /* 0x000000100e147290 */ /* 0x000fe2000fffe0ff */
[----:B------:R-:W-:Y:S02]  /*5c60*/  SEL R14, R14, RZ, P0 ;  /* 0x000000ff0e0e7207 */ /* 0x000fe40000000000 */
[----:B------:R-:W-:Y:S01]  /*5c70*/  IMAD.U32 R9, RZ, RZ, UR4 ;  /* 0x00000004ff097e24 */ /* 0x000fe2000f8e00ff */
[----:B------:R-:W-:Y:S04]  /*5c80*/  @!P1 R2UR UR4, R8 ;  /* 0x00000000080492ca */ /* 0x000fe800000e0000 */
[----:B------:R-:W-:Y:S11]  /*5c90*/  @!P1 R2UR UR5, R9 ;  /* 0x00000000090592ca */ /* 0x000ff600000e0000 */
[----:B------:R-:W-:Y:S02]  /*5ca0*/  @!UPT UIADD3 URZ, UPT, UPT, URZ, URZ, URZ ;  /* 0x000000fffffff290 */ /* 0x000fe4000fffe0ff */
[----:B------:R2:W-:Y:S01]  /*5cb0*/  @!UP0 UTMALDG.3D [UR8], [UR4], desc[UR6] ;  /* 0x00000608040085b4 */ /* 0x0005e20008011000 */
[----:B------:R3:W-:Y:S01]  /*5cc0*/  @!P1 SYNCS.ARRIVE.TRANS64.RED.A0TR RZ, [UR21+0x78], R7 ;  /* 0x00007807ffff99a7 */ /* 0x0007e20008300415 */
[----:B------:R-:W-:Y:S01]  /*5cd0*/  SYNCS.ARRIVE.TRANS64.RED.A1T0 RZ, [UR37], RZ ;  /* 0x000000ffffff79a7 */ /* 0x000fe20008100425 */
[----:B--2---:R-:W-:Y:S01]  /*5ce0*/  UIADD3 UR12, UPT, UPT, UR13, UR63, URZ ;  /* 0x0000003f0d0c7290 */ /* 0x004fe2000fffe0ff */
[----:B------:R-:W-:Y:S11]  /*5cf0*/  BRA.U UP1, `(.L_x_100) ;  /* 0xfffffff101687547 */ /* 0x000ff6000b83ffff */
[----:B------:R-:W-:-:S04]  /*5d00*/  SHF.L.U32 R3, R15, 0x1f, RZ ;  /* 0x0000001f0f037819 */ /* 0x000fc800000006ff */
[----:B------:R-:W2:Y:S02]  /*5d10*/  SYNCS.PHASECHK.TRANS64.TRYWAIT P0, [UR21+0x80], R3 ;  /* 0x00008003ff0075a7 */ /* 0x000ea40008001115 */
[----:B--2---:R-:W-:Y:S05]  /*5d20*/  @!P0 BRA `(.L_x_101) ;  /* 0x0000004c00d88947 */ /* 0x004fea0003800000 */
.L_x_194:
[----:B------:R-:W4:Y:S02]  /*5d30*/  SYNCS.PHASECHK.TRANS64.TRYWAIT P0, [UR21+0x88], R3 ;  /* 0x00008803ff0075a7 */ /* 0x000f240008001115 */
[----:B----4-:R-:W-:Y:S05]  /*5d40*/  @!P0 BRA `(.L_x_102) ;  /* 0x0000004c00e88947 */ /* 0x010fea0003800000 */
.L_x_196:
[----:B------:R-:W4:Y:S02]  /*5d50*/  SYNCS.PHASECHK.TRANS64.TRYWAIT P0, [UR21+0x90], R3 ;  /* 0x00009003ff0075a7 */ /* 0x000f240008001115 */
[----:B----4-:R-:W-:Y:S05]  /*5d60*/  @!P0 BRA `(.L_x_103) ;  /* 0x0000004c00f88947 */ /* 0x010fea0003800000 */
.L_x_198:
[----:B--2---:R-:W-:-:S07]  /*5d70*/  MOV R0, UR21 ;  /* 0x0000001500007c02 */ /* 0x004fce0008000f00 */
.L_x_104:
[----:B--2---:R-:W-:-:S04]  /*5d80*/  SHF.L.U32 R3, R15, 0x1f, RZ ;  /* 0x0000001f0f037819 */ /* 0x004fc800000006ff */
[----:B------:R2:W4:Y:S03]  /*5d90*/  SYNCS.PHASECHK.TRANS64.TRYWAIT P0, [R0+URZ+0x98], R3 ;  /* 0x00009803000075a7 */ /* 0x00052600080011ff */
[----:B----4-:R-:W-:Y:S05]  /*5da0*/  @!P0 NANOSLEEP.SYNCS 0x989680 ;  /* 0x009896800000895d */ /* 0x010fea0003900000 */
[----:B------:R-:W4:Y:S02]  /*5db0*/  @!P0 SYNCS.PHASECHK.TRANS64 P0, [R0+URZ+0x98], R3 ;  /* 0x00009803000085a7 */ /* 0x000f2400080010ff */
[----:B-1--4-:R-:W-:Y:S05]  /*5dc0*/  @P0 EXIT ;  /* 0x000000000000094d */ /* 0x012fea0003800000 */
[----:B------:R-:W-:Y:S05]  /*5dd0*/  BRA `(.L_x_104) ;  /* 0xfffffffc00e87947 */ /* 0x000fea000383ffff */
.L_x_89:
[----:B------:R-:W-:-:S06]  /*5de0*/  UISETP.GE.AND UP0, UPT, UR21, 0x4, UPT ;  /* 0x000000041500788c */ /* 0x000fcc000bf06270 */
[----:B------:R-:W-:-:S13]  /*5df0*/  PLOP3.LUT P0, PT, PT, PT, UP0, 0x80, 0x8 ;  /* 0x000000000008781c */ /* 0x000fda0003f0f008 */
[----:B------:R-:W-:Y:S05]  /*5e00*/  @!P0 EXIT ;  /* 0x000000000000894d */ /* 0x000fea0003800000 */
[----:B------:R-:W-:Y:S01]  /*5e10*/  BAR.SYNC.DEFER_BLOCKING 0x6, 0xa0 ;  /* 0x0182800000007b1d */ /* 0x000fe20000010000 */
[C---:B------:R-:W-:Y:S01]  /*5e20*/  IMAD.SHL.U32 R2, R94.reuse, 0x20, RZ ;  /* 0x000000205e027824 */ /* 0x040fe200078e00ff */
[C---:B------:R-:W-:Y:S01]  /*5e30*/  SHF.L.U32 R37, R94.reuse, 0x10, RZ ;  /* 0x000000105e257819 */ /* 0x040fe200000006ff */
[C---:B------:R-:W-:Y:S01]  /*5e40*/  IMAD.SHL.U32 R93, R94.reuse, 0x4, RZ ;  /* 0x000000045e5d7824 */ /* 0x040fe200078e00ff */
[----:B------:R-:W-:Y:S01]  /*5e50*/  LOP3.LUT R95, R94, 0x60, RZ, 0xc0, !PT ;  /* 0x000000605e5f7812 */ /* 0x000fe200078ec0ff */
[----:B------:R-:W-:Y:S01]  /*5e60*/  HFMA2 R86, -RZ, RZ, 0, 0 ;  /* 0x00000000ff567431 */ /* 0x000fe200000001ff */
[----:B------:R-:W-:Y:S02]  /*5e70*/  UMOV UR44, 0x400 ;  /* 0x00000400002c7882 */ /* 0x000fe40000000000 */
[----:B------:R-:W1:Y:S01]  /*5e80*/  LDC.64 R78, c[0x0][0xcb0] ;  /* 0x00032c00ff4e7b82 */ /* 0x000e620000000a00 */
[----:B------:R-:W-:Y:S01]  /*5e90*/  ULEA UR44, UR57, UR44, 0x18 ;  /* 0x0000002c392c7291 */ /* 0x000fe2000f8ec0ff */
[----:B------:R-:W-:Y:S01]  /*5ea0*/  LOP3.LUT R6, R2, 0xc0, RZ, 0xc0, !PT ;  /* 0x000000c002067812 */ /* 0x000fe200078ec0ff */
[----:B------:R-:W2:Y:S01]  /*5eb0*/  LDCU.64 UR6, c[0x0][0xc90] ;  /* 0x00019200ff0677ac */ /* 0x000ea20008000a00 */
[----:B------:R-:W-:Y:S01]  /*5ec0*/  LOP3.LUT R92, R94, 0x2, RZ, 0xc0, !PT ;  /* 0x000000025e5c7812 */ /* 0x000fe200078ec0ff */
[----:B------:R-:W-:Y:S01]  /*5ed0*/  IMAD.MOV.U32 R90, RZ, RZ, 0x1 ;  /* 0x00000001ff5a7424 */ /* 0x000fe200078e00ff */
[----:B------:R-:W-:Y:S01]  /*5ee0*/  LOP3.LUT R93, R6, 0x18, R93, 0xf8, !PT ;  /* 0x00000018065d7812 */ /* 0x000fe200078ef85d */
[----:B------:R-:W-:Y:S01]  /*5ef0*/  UIADD3 UR4, UPT, UPT, UR44, 0x200, URZ ;  /* 0x000002002c047890 */ /* 0x000fe2000fffe0ff */
[----:B------:R-:W3:Y:S01]  /*5f00*/  LDC.64 R76, c[0x0][0xca8] ;  /* 0x00032a00ff4c7b82 */ /* 0x000ee20000000a00 */
[----:B------:R-:W-:Y:S01]  /*5f10*/  LOP3.LUT R37, R37, 0x600000, RZ, 0xc0, !PT ;  /* 0x0060000025257812 */ /* 0x000fe200078ec0ff */
[----:B------:R-:W-:Y:S01]  /*5f20*/  IMAD.MOV.U32 R36, RZ, RZ, RZ ;  /* 0x000000ffff247224 */ /* 0x000fe200078e00ff */
[----:B------:R-:W-:-:S02]  /*5f30*/  LOP3.LUT R93, R93, 0xf20, R2, 0xf8, !PT ;  /* 0x00000f205d5d7812 */ /* 0x000fc400078ef802 */
[----:B------:R-:W-:Y:S01]  /*5f40*/  CS2R R88, SRZ ;  /* 0x0000000000587805 */ /* 0x000fe2000001ff00 */
[----:B------:R-:W-:Y:S01]  /*5f50*/  IMAD.U32 R84, RZ, RZ, UR4 ;  /* 0x00000004ff547e24 */ /* 0x000fe2000f8e00ff */
[----:B------:R-:W-:Y:S01]  /*5f60*/  LOP3.LUT R94, R94, 0x4, RZ, 0xc0, !PT ;  /* 0x000000045e5e7812 */ /* 0x000fe200078ec0ff */
[----:B------:R-:W4:Y:S01]  /*5f70*/  LDCU UR60, c[0x0][0x370] ;  /* 0x00006e00ff3c77ac */ /* 0x000f220008000800 */
[----:B------:R-:W4:Y:S02]  /*5f80*/  LDS R0, [UR44+0x140] ;  /* 0x0001402cff007984 */ /* 0x000f240008000800 */
[----:B------:R-:W-:Y:S01]  /*5f90*/  LEA R93, R93, R84, 0x1 ;  /* 0x000000545d5d7211 */ /* 0x000fe200078e08ff */
[----:B------:R-:W1:Y:S01]  /*5fa0*/  LDCU UR43, c[0x0][0xf0c] ;  /* 0x0001e180ff2b77ac */ /* 0x000e620008000800 */
[----:B--2---:R-:W-:Y:S01]  /*5fb0*/  IMAD.U32 R97, RZ, RZ, UR6 ;  /* 0x00000006ff617e24 */ /* 0x004fe2000f8e00ff */
[----:B------:R-:W-:Y:S02]  /*5fc0*/  MOV R96, UR7 ;  /* 0x0000000700607c02 */ /* 0x000fe40008000f00 */
[--C-:B------:R-:W-:Y:S01]  /*5fd0*/  IMAD R92, R92, -0x10, R93.reuse ;  /* 0xfffffff05c5c7824 */ /* 0x100fe200078e025d */
[----:B------:R-:W2:Y:S01]  /*5fe0*/  LDCU UR39, c[0x0][0xf30] ;  /* 0x0001e600ff2777ac */ /* 0x000ea20008000800 */
[----:B------:R-:W-:Y:S01]  /*5ff0*/  IMAD R91, R94, -0x10, R93 ;  /* 0xfffffff05e5b7824 */ /* 0x000fe200078e025d */
[----:B------:R-:W1:Y:S01]  /*6000*/  LDCU.64 UR58, c[0x0][0xc88] ;  /* 0x00019100ff3a77ac */ /* 0x000e620008000a00 */
[----:B------:R-:W1:Y:S01]  /*6010*/  LDCU.64 UR40, c[0x0][0xf28] ;  /* 0x0001e500ff2877ac */ /* 0x000e620008000a00 */
[----:B------:R-:W1:Y:S01]  /*6020*/  LDCU.128 UR52, c[0x0][0xf10] ;  /* 0x0001e200ff3477ac */ /* 0x000e620008000c00 */
[----:B------:R-:W1:Y:S01]  /*6030*/  LDCU UR56, c[0x0][0x374] ;  /* 0x00006e80ff3877ac */ /* 0x000e620008000800 */
[----:B------:R-:W-:Y:S01]  /*6040*/  UMOV UR47, URZ ;  /* 0x000000ff002f7c82 */ /* 0x000fe20008000000 */
[----:B------:R-:W-:Y:S01]  /*6050*/  UMOV UR46, URZ ;  /* 0x000000ff002e7c82 */ /* 0x000fe20008000000 */
[----:B-1234-:R-:W-:-:S07]  /*6060*/  IMAD.IADD R37, R0, 0x1, R37 ;  /* 0x0000000100257824 */ /* 0x01efce00078e0225 */
.L_x_148:
[----:B------:R-:W-:Y:S02]  /*6070*/  LEA R3, R86, UR44, 0x3 ;  /* 0x0000002c56037c11 */ /* 0x000fe4000f8e18ff */
[----:B------:R-:W-:Y:S02]  /*6080*/  SHF.L.U32 R0, R88, 0x1f, RZ ;  /* 0x0000001f58007819 */ /* 0x000fe400000006ff */
[----:B------:R-:W-:Y:S02]  /*6090*/  LEA R5, R86, UR44, 0x4 ;  /* 0x0000002c56057c11 */ /* 0x000fe4000f8e20ff */
[----:B-1----:R-:W1:Y:S02]  /*60a0*/  SYNCS.PHASECHK.TRANS64.TRYWAIT P0, [R3+URZ+0xb0], R0 ;  /* 0x0000b000030075a7 */ /* 0x002e6400080011ff */
[----:B-12---:R-:W-:Y:S05]  /*60b0*/  @!P0 BRA `(.L_x_105) ;  /* 0x0000004c003c8947 */ /* 0x006fea0003800000 */
.L_x_199:
[----:B------:R-:W2:Y:S01]  /*60c0*/  LDS.128 R4, [R5+0x120] ;  /* 0x0001200005047984 */ /* 0x000ea20000000c00 */
        /* <DEDUP_REMOVED lines=10> */
[----:B------:R-:W-:Y:S01]  /*6170*/  PLOP3.LUT P0, PT, PT, PT, UP1, 0x80, 0x8 ;  /* 0x000000000008781c */ /* 0x000fe20003f0f018 */
[----:B------:R-:W-:Y:S11]  /*6180*/  UP2UR UR62, UPR, URZ, 0x2 ;  /* 0x00000002ff3e7883 */ /* 0x000ff60008000000 */
[----:B------:R-:W-:Y:S01]  /*6190*/  @!UPT UIADD3 URZ, UPT, UPT, URZ, URZ, URZ ;  /* 0x000000fffffff290 */ /* 0x000fe2000fffe0ff */
[----:B-1----:R-:W-:Y:S02]  /*61a0*/  @P0 SHF.R.U32.HI R0, RZ, 0x10, R5 ;  /* 0x00000010ff000819 */ /* 0x002fe40000011605 */
        /* <DEDUP_REMOVED lines=12> */
[----:B------:R-:W2:Y:S01]  /*6270*/  LDCU UR13, c[0x0][0xf20] ;  /* 0x0001e400ff0d77ac */ /* 0x000ea20008000800 */
[----:B------:R-:W-:Y:S02]  /*6280*/  UIMAD.WIDE.U32 UR4, UR56, UR55, URZ ;  /* 0x00000037380472a5 */ /* 0x000fe4000f8e00ff */
[----:B------:R-:W-:Y:S02]  /*6290*/  UIMAD.WIDE.U32 UR6, UR60, UR52, URZ ;  /* 0x000000343c0672a5 */ /* 0x000fe4000f8e00ff */
[----:B------:R-:W-:Y:S02]  /*62a0*/  UISETP.NE.AND UP0, UPT, UR54, 0x1, UPT ;  /* 0x000000013600788c */ /* 0x000fe4000bf05270 */
[----:B------:R-:W-:Y:S02]  /*62b0*/  UIMAD.WIDE.U32 UR8, UR37, UR55, URZ ;  /* 0x00000037250872a5 */ /* 0x000fe4000f8e00ff */
[----:B------:R-:W-:Y:S02]  /*62c0*/  UIMAD.WIDE.U32 UR10, UR38, UR52, URZ ;  /* 0x00000034260a72a5 */ /* 0x000fe4000f8e00ff */
[----:B------:R-:W-:Y:S02]  /*62d0*/  UISETP.NE.AND UP1, UPT, UR43, 0x1, UPT ;  /* 0x000000012b00788c */ /* 0x000fe4000bf25270 */
[----:B------:R-:W-:Y:S01]  /*62e0*/  UISETP.NE.AND UP2, UPT, UR42, 0x1, UPT ;  /* 0x000000012a00788c */ /* 0x000fe2000bf45270 */
[----:B------:R-:W-:Y:S02]  /*62f0*/  UMOV UR4, UR5 ;  /* 0x0000000500047c82 */ /* 0x000fe40008000000 */
[----:B--2---:R-:W-:Y:S03]  /*6300*/  USHF.R.U32.HI UR5, URZ, UR13, UR4 ;  /* 0x0000000dff057299 */ /* 0x004fe60008011604 */
[----:B------:R-:W-:Y:S02]  /*6310*/  UMOV UR4, UR7 ;  /* 0x0000000700047c82 */ /* 0x000fe40008000000 */
[----:B------:R-:W-:Y:S02]  /*6320*/  USHF.R.U32.HI UR7, URZ, UR53, UR4 ;  /* 0x00000035ff077299 */ /* 0x000fe40008011604 */
[----:B------:R-:W-:Y:S02]  /*6330*/  USEL UR4, UR56, UR5, !UP0 ;  /* 0x0000000538047287 */ /* 0x000fe4000c000000 */
[----:B------:R-:W-:Y:S01]  /*6340*/  USEL UR7, UR60, UR7, !UP1 ;  /* 0x000000073c077287 */ /* 0x000fe2000c800000 */
[----:B------:R-:W-:Y:S01]  /*6350*/  UMOV UR5, UR9 ;  /* 0x0000000900057c82 */ /* 0x000fe20008000000 */
[----:B------:R-:W-:Y:S02]  /*6360*/  UIMAD.WIDE.U32 UR8, UR4, UR40, URZ ;  /* 0x00000028040872a5 */ /* 0x000fe4000f8e00ff */
[----:B------:R-:W-:Y:S03]  /*6370*/  USHF.R.U32.HI UR6, URZ, UR13, UR5 ;  /* 0x0000000dff067299 */ /* 0x000fe60008011605 */
[----:B------:R-:W-:Y:S01]  /*6380*/  UMOV UR5, UR11 ;  /* 0x0000000b00057c82 */ /* 0x000fe20008000000 */
[----:B------:R-:W-:Y:S02]  /*6390*/  UIMAD.WIDE.U32 UR10, UR7, UR40, URZ ;  /* 0x00000028070a72a5 */ /* 0x000fe4000f8e00ff */
[----:B------:R-:W-:Y:S02]  /*63a0*/  USHF.R.U32.HI UR13, URZ, UR53, UR5 ;  /* 0x00000035ff0d7299 */ /* 0x000fe40008011605 */
[----:B------:R-:W-:Y:S01]  /*63b0*/  USEL UR6, UR37, UR6, !UP0 ;  /* 0x0000000625067287 */ /* 0x000fe2000c000000 */
[----:B------:R-:W-:Y:S02]  /*63c0*/  UMOV UR5, UR9 ;  /* 0x0000000900057c82 */ /* 0x000fe40008000000 */
[----:B------:R-:W-:Y:S01]  /*63d0*/  UMOV UR10, UR11 ;  /* 0x0000000b000a7c82 */ /* 0x000fe20008000000 */
[----:B------:R-:W-:Y:S02]  /*63e0*/  @UP2 USHF.R.U32.HI UR4, URZ, UR41, UR5 ;  /* 0x00000029ff042299 */ /* 0x000fe40008011605 */
[----:B------:R-:W-:Y:S02]  /*63f0*/  @UP2 USHF.R.U32.HI UR7, URZ, UR41, UR10 ;  /* 0x00000029ff072299 */ /* 0x000fe4000801160a */
[----:B------:R-:W-:Y:S02]  /*6400*/  UIMAD UR4, UR42, UR4, URZ ;  /* 0x000000042a0472a4 */ /* 0x000fe4000f8e02ff */
        /* <DEDUP_REMOVED lines=8> */
[----:B------:R-:W-:Y:S02]  /*6490*/  USEL UR11, UR6, UR4, !UP2 ;  /* 0x00000004060b7287 */ /* 0x000fe4000d000000 */
[----:B------:R-:W-:Y:S02]  /*64a0*/  UIADD3 UR8, UPT, UPT, -UR5, URZ, URZ ;  /* 0x000000ff05087290 */ /* 0x000fe4000fffe1ff */
[----:B------:R-:W-:Y:S01]  /*64b0*/  UIADD3 UR10, UPT, UPT, -UR11, URZ, URZ ;  /* 0x000000ff0b0a7290 */ /* 0x000fe2000fffe1ff */
[----:B------:R-:W-:Y:S01]  /*64c0*/  @!UP0 UMOV UR4, UR9 ;  /* 0x0000000900048c82 */ /* 0x000fe20008000000 */
[----:B------:R-:W-:Y:S02]  /*64d0*/  UIADD3 UR9, UPT, UPT, -UR6, URZ, URZ ;  /* 0x000000ff06097290 */ /* 0x000fe4000fffe1ff */
[----:B------:R-:W-:Y:S02]  /*64e0*/  @!UP0 USHF.R.U32.HI UR4, URZ, UR41, UR4 ;  /* 0x00000029ff048299 */ /* 0x000fe40008011604 */
[----:B------:R-:W-:Y:S02]  /*64f0*/  UIMAD UR10, UR42, UR10, UR6 ;  /* 0x0000000a2a0a72a4 */ /* 0x000fe4000f8e0206 */
[----:B------:R-:W-:Y:S04]  /*6500*/  @!UP0 USEL UR4, UR5, UR4, !UP2 ;  /* 0x0000000405048287 */ /* 0x000fe8000d000000 */
[----:B------:R-:W-:Y:S02]  /*6510*/  @!UP0 UIMAD UR10, UR7, UR10, UR4 ;  /* 0x0000000a070a82a4 */ /* 0x000fe4000f8e0204 */
[----:B------:R-:W-:Y:S02]  /*6520*/  @!UP0 UIADD3 UR11, UPT, UPT, UR11, -UR4, URZ ;  /* 0x800000040b0b8290 */ /* 0x000fe4000fffe0ff */
[----:B------:R-:W-:Y:S02]  /*6530*/  UIMAD UR7, UR43, UR8, UR38 ;  /* 0x000000082b0772a4 */ /* 0x000fe4000f8e0226 */
[----:B------:R-:W-:Y:S02]  /*6540*/  @!UP0 UIMAD UR6, UR11, UR42, UR5 ;  /* 0x0000002a0b0682a4 */ /* 0x000fe4000f8e0205 */
[----:B------:R-:W-:Y:S01]  /*6550*/  UIMAD UR4, UR54, UR9, UR37 ;  /* 0x00000009360472a4 */ /* 0x000fe2000f8e0225 */
[----:B------:R-:W-:Y:S02]  /*6560*/  @!UP0 UMOV UR5, UR10 ;  /* 0x0000000a00058c82 */ /* 0x000fe40008000000 */
[----:B------:R-:W-:Y:S02]  /*6570*/  UIMAD UR38, UR5, UR43, UR7 ;  /* 0x0000002b052672a4 */ /* 0x000fe4000f8e0207 */
[----:B------:R-:W-:Y:S11]  /*6580*/  UIMAD UR37, UR6, UR54, UR4 ;  /* 0x00000036062572a4 */ /* 0x000ff6000f8e0204 */
[----:B------:R-:W-:Y:S01]  /*6590*/  @!UPT UIADD3 URZ, UPT, UPT, URZ, URZ, URZ ;  /* 0x000000fffffff290 */ /* 0x000fe2000fffe0ff */
.L_x_106:
[----:B------:R-:W-:Y:S01]  /*65a0*/  UISETP.NE.AND UP0, UPT, UR39, 0x1, UPT ;  /* 0x000000012700788c */ /* 0x000fe2000bf05270 */
[----:B------:R-:W-:Y:S01]  /*65b0*/  LOP3.LUT P0, RZ, R84, 0x1b0, RZ, 0xc0, !PT ;  /* 0x000001b054ff7812 */ /* 0x000fe2000780c0ff */
[----:B------:R-:W-:Y:S01]  /*65c0*/  USHF.L.U32 UR49, UR12, 0x7, URZ ;  /* 0x000000070c317899 */ /* 0x000fe200080006ff */
[----:B------:R-:W-:Y:S01]  /*65d0*/  BSSY.RECONVERGENT B6, `(.L_x_107) ;  /* 0x0000034000067945 */ /* 0x000fe20003800200 */
[----:B------:R-:W-:Y:S01]  /*65e0*/  USHF.L.U32 UR50, UR20, 0x7, URZ ;  /* 0x0000000714327899 */ /* 0x000fe200080006ff */
[----:B------:R-:W-:Y:S06]  /*65f0*/  IADD3 R86, PT, PT, R86, 0x1, RZ ;  /* 0x0000000156567810 */ /* 0x000fec0007ffe0ff */
[----:B------:R-:W2:Y:S01]  /*6600*/  @!UP0 LDCU.128 UR16, c[0x0][0xf10] ;  /* 0x0001e200ff1087ac */ /* 0x000ea20008000c00 */
[----:B------:R-:W3:Y:S01]  /*6610*/  @!UP0 LDCU UR5, c[0x0][0xf0c] ;  /* 0x0001e180ff0587ac */ /* 0x000ee20008000800 */
[----:B------:R-:W4:Y:S01]  /*6620*/  @!UP0 LDCU UR10, c[0x0][0xf20] ;  /* 0x0001e400ff0a87ac */ /* 0x000f220008000800 */
[----:B--2---:R-:W-:Y:S02]  /*6630*/  UIMAD.WIDE.U32 UR8, UR38, UR16, URZ ;  /* 0x00000010260872a5 */ /* 0x004fe4000f8e00ff */
[----:B------:R-:W-:Y:S02]  /*6640*/  UIMAD.WIDE.U32 UR6, UR37, UR19, URZ ;  /* 0x00000013250672a5 */ /* 0x000fe4000f8e00ff */
[----:B------:R-:W-:Y:S03]  /*6650*/  @!UP0 UISETP.NE.AND UP1, UPT, UR18, 0x1, UPT ;  /* 0x000000011200888c */ /* 0x000fe6000bf25270 */
[----:B------:R-:W-:Y:S01]  /*6660*/  @!UP0 UMOV UR4, UR9 ;  /* 0x0000000900048c82 */ /* 0x000fe20008000000 */
[----:B---3--:R-:W-:Y:S02]  /*6670*/  @!UP0 UISETP.NE.AND UP2, UPT, UR5, 0x1, UPT ;  /* 0x000000010500888c */ /* 0x008fe4000bf45270 */
[----:B------:R-:W-:Y:S01]  /*6680*/  @!UP0 USHF.R.U32.HI UR4, URZ, UR17, UR4 ;  /* 0x00000011ff048299 */ /* 0x000fe20008011604 */
[----:B------:R-:W-:Y:S02]  /*6690*/  @!UP0 UMOV UR6, UR7 ;  /* 0x0000000700068c82 */ /* 0x000fe40008000000 */
[----:B----4-:R-:W-:Y:S02]  /*66a0*/  @!UP0 USHF.R.U32.HI UR6, URZ, UR10, UR6 ;  /* 0x0000000aff068299 */ /* 0x010fe40008011606 */
[----:B------:R-:W-:Y:S02]  /*66b0*/  @!UP0 USEL UR7, UR38, UR4, !UP2 ;  /* 0x0000000426078287 */ /* 0x000fe4000d000000 */
[----:B------:R-:W-:Y:S04]  /*66c0*/  @!UP0 USEL UR6, UR37, UR6, !UP1 ;  /* 0x0000000625068287 */ /* 0x000fe8000c800000 */
[----:B------:R-:W-:Y:S02]  /*66d0*/  @!UP0 UIADD3 UR4, UPT, UPT, -UR7, UR6, URZ ;  /* 0x0000000607048290 */ /* 0x000fe4000fffe1ff */
[----:B------:R-:W-:Y:S02]  /*66e0*/  @!UP0 UIADD3 UR6, UPT, UPT, UR7, -UR6, URZ ;  /* 0x8000000607068290 */ /* 0x000fe4000fffe0ff */
[----:B------:R-:W-:Y:S02]  /*66f0*/  @!UP0 UIMAD UR38, UR4, UR5, UR38 ;  /* 0x00000005042682a4 */ /* 0x000fe4000f8e0226 */
[----:B------:R-:W-:Y:S01]  /*6700*/  @!UP0 UIMAD UR37, UR6, UR18, UR37 ;  /* 0x00000012062582a4 */ /* 0x000fe2000f8e0225 */
[----:B------:R-:W-:Y:S11]  /*6710*/  @!P0 BRA `(.L_x_108) ;  /* 0x00000000007c8947 */ /* 0x000ff60003800000 */
[----:B------:R-:W2:Y:S01]  /*6720*/  LDCU.64 UR8, c[0x4][0x80] ;  /* 0x01001000ff0877ac */ /* 0x000ea20008000a00 */
[----:B------:R-:W-:Y:S01]  /*6730*/  MOV R2, 0x0 ;  /* 0x0000000000027802 */ /* 0x000fe20000000f00 */
[----:B------:R-:W-:Y:S02]  /*6740*/  HFMA2 R12, -RZ, RZ, 0, 5.9604644775390625e-08 ;  /* 0x00000001ff0c7431 */ /* 0x000fe400000001ff */
[----:B------:R-:W-:Y:S01]  /*6750*/  IMAD.MOV.U32 R8, RZ, RZ, 0x70 ;  /* 0x00000070ff087424 */ /* 0x000fe200078e00ff */
[----:B------:R3:W4:Y:S01]  /*6760*/  LDC.64 R14, c[0x4][R2] ;  /* 0x01000000020e7b82 */ /* 0x0007220000000a00 */
[----:B------:R-:W1:Y:S01]  /*6770*/  LDCU.64 UR6, c[0x4][0x88] ;  /* 0x01001100ff0677ac */ /* 0x000e620008000a00 */
[----:B------:R-:W-:Y:S01]  /*6780*/  IMAD.MOV.U32 R13, RZ, RZ, RZ ;  /* 0x000000ffff0d7224 */ /* 0x000fe200078e00ff */
[----:B------:R-:W1:Y:S01]  /*6790*/  LDCU.64 UR4, c[0x4][0x8] ;  /* 0x01000100ff0477ac */ /* 0x000e620008000a00 */
[----:B--2---:R-:W-:Y:S01]  /*67a0*/  MOV R5, UR9 ;  /* 0x0000000900057c02 */ /* 0x004fe20008000f00 */
[----:B------:R-:W-:Y:S01]  /*67b0*/  IMAD.U32 R4, RZ, RZ, UR8 ;  /* 0x00000008ff047e24 */ /* 0x000fe2000f8e00ff */
[----:B-1----:R-:W-:Y:S01]  /*67c0*/  MOV R7, UR7 ;  /* 0x0000000700077c02 */ /* 0x002fe20008000f00 */
[----:B------:R-:W-:Y:S01]  /*67d0*/  IMAD.U32 R6, RZ, RZ, UR6 ;  /* 0x00000006ff067e24 */ /* 0x000fe2000f8e00ff */
[----:B------:R-:W-:Y:S01]  /*67e0*/  MOV R11, UR5 ;  /* 0x00000005000b7c02 */ /* 0x000fe20008000f00 */
[----:B------:R-:W-:Y:S02]  /*67f0*/  IMAD.U32 R10, RZ, RZ, UR4 ;  /* 0x00000004ff0a7e24 */ /* 0x000fe4000f8e00ff */
[----:B------:R-:W-:Y:S07]  /*6800*/  LEPC R20, `(.L_x_109) ;  /* 0x000000001014794e */ /* 0x000fee0000000000 */
[----:B---345:R-:W-:Y:S05]  /*6810*/  CALL.ABS.NOINC R14 ;  /* 0x000000000e007343 */ /* 0x038fea0003c00000 */
.L_x_109:
[----:B------:R-:W1:Y:S01]  /*6820*/  LDCU.64 UR8, c[0x4][0x80] ;  /* 0x01001000ff0877ac */ /* 0x000e620008000a00 */
[----:B------:R-:W2:Y:S01]  /*6830*/  LDC.64 R2, c[0x4][R2] ;  /* 0x0100000002027b82 */ /* 0x000ea20000000a00 */
[----:B------:R-:W-:Y:S02]  /*6840*/  HFMA2 R12, -RZ, RZ, 0, 5.9604644775390625e-08 ;  /* 0x00000001ff0c7431 */ /* 0x000fe400000001ff */
[----:B------:R-:W-:Y:S02]  /*6850*/  IMAD.MOV.U32 R8, RZ, RZ, 0x70 ;  /* 0x00000070ff087424 */ /* 0x000fe400078e00ff */
[----:B------:R-:W-:Y:S01]  /*6860*/  IMAD.MOV.U32 R13, RZ, RZ, RZ ;  /* 0x000000ffff0d7224 */ /* 0x000fe200078e00ff */
[----:B------:R-:W3:Y:S01]  /*6870*/  LDCU.64 UR6, c[0x4][0x88] ;  /* 0x01001100ff0677ac */ /* 0x000ee20008000a00 */
[----:B------:R-:W4:Y:S01]  /*6880*/  LDCU.64 UR4, c[0x4][0x8] ;  /* 0x01000100ff0477ac */ /* 0x000f220008000a00 */
[----:B-1----:R-:W-:Y:S02]  /*6890*/  MOV R4, UR8 ;  /* 0x0000000800047c02 */ /* 0x002fe40008000f00 */
[----:B------:R-:W-:Y:S02]  /*68a0*/  MOV R5, UR9 ;  /* 0x0000000900057c02 */ /* 0x000fe40008000f00 */
[----:B---3--:R-:W-:Y:S01]  /*68b0*/  MOV R7, UR7 ;  /* 0x0000000700077c02 */ /* 0x008fe20008000f00 */
[----:B------:R-:W-:Y:S01]  /*68c0*/  IMAD.U32 R6, RZ, RZ, UR6 ;  /* 0x00000006ff067e24 */ /* 0x000fe2000f8e00ff */
[----:B----4-:R-:W-:Y:S01]  /*68d0*/  MOV R11, UR5 ;  /* 0x00000005000b7c02 */ /* 0x010fe20008000f00 */
[----:B------:R-:W-:Y:S02]  /*68e0*/  IMAD.U32 R10, RZ, RZ, UR4 ;  /* 0x00000004ff0a7e24 */ /* 0x000fe4000f8e00ff */
[----:B------:R-:W-:Y:S07]  /*68f0*/  LEPC R20, `(.L_x_108) ;  /* 0x000000001014794e */ /* 0x000fee0000000000 */
[----:B--2---:R-:W-:Y:S05]  /*6900*/  CALL.ABS.NOINC R2 ;  /* 0x0000000002007343 */ /* 0x004fea0003c00000 */
.L_x_108:
[----:B------:R-:W-:Y:S05]  /*6910*/  BSYNC.RECONVERGENT B6 ;  /* 0x0000000000067941 */ /* 0x000fea0003800200 */
.L_x_107:
[----:B------:R-:W-:Y:S02]  /*6920*/  R2UR UR6, R83 ;  /* 0x00000000530672ca */ /* 0x000fe400000e0000 */
[----:B------:R-:W-:Y:S02]  /*6930*/  R2UR UR5, R97 ;  /* 0x00000000610572ca */ /* 0x000fe400000e0000 */
[----:B------:R-:W-:Y:S02]  /*6940*/  R2UR UR4, R96 ;  /* 0x00000000600472ca */ /* 0x000fe400000e0000 */
[----:B------:R-:W-:Y:S02]  /*6950*/  ISETP.NE.U32.AND P4, PT, R78, RZ, PT ;  /* 0x000000ff4e00720c */ /* 0x000fe40003f85070 */
[----:B------:R-:W-:Y:S02]  /*6960*/  ISETP.NE.U32.AND P2, PT, RZ, UR58, PT ;  /* 0x0000003aff007c0c */ /* 0x000fe4000bf45070 */
[----:B------:R-:W-:Y:S02]  /*6970*/  ISETP.NE.AND.EX P4, PT, R79, RZ, PT, P4 ;  /* 0x000000ff4f00720c */ /* 0x000fe40003f85340 */
[----:B------:R-:W-:Y:S01]  /*6980*/  ISETP.NE.AND.EX P2, PT, RZ, UR59, PT, P2 ;  /* 0x0000003bff007c0c */ /* 0x000fe2000bf45320 */
[----:B------:R-:W-:Y:S02]  /*6990*/  UISETP.NE.AND UP2, UPT, UR6, URZ, UPT ;  /* 0x000000ff0600728c */ /* 0x000fe4000bf45270 */
[----:B------:R-:W-:Y:S04]  /*69a0*/  UISETP.NE.U32.AND UP0, UPT, UR5, URZ, UPT ;  /* 0x000000ff0500728c */ /* 0x000fe8000bf05070 */
[----:B------:R-:W-:Y:S01]  /*69b0*/  UISETP.NE.AND.EX UP1, UPT, UR4, URZ, UPT, UP0 ;  /* 0x000000ff0400728c */ /* 0x000fe2000bf25300 */
[----:B------:R-:W-:Y:S01]  /*69c0*/  PLOP3.LUT P1, PT, PT, PT, UP2, 0x80, 0x8 ;  /* 0x000000000008781c */ /* 0x000fe20003f2f028 */
[----:B------:R-:W-:Y:S03]  /*69d0*/  UPLOP3.LUT UP0, UPT, UPT, UPT, UPT, 0x40, 0x4 ;  /* 0x000000000004789c */ /* 0x000fe60003f0e870 */
[----:B------:R-:W-:Y:S06]  /*69e0*/  @UP2 UPLOP3.LUT UP0, UPT, UPT, UPT, UP1, 0x80, 0x8 ;  /* 0x000000000008289c */ /* 0x000fec0003f0f010 */
[----:B------:R-:W-:Y:S01]  /*69f0*/  PLOP3.LUT P0, PT, PT, PT, UP0, 0x80, 0x8 ;  /* 0x000000000008781c */ /* 0x000fe20003f0f008 */
[----:B------:R-:W-:Y:S01]  /*6a00*/  @!UPT UIADD3 URZ, UPT, UPT, URZ, URZ, URZ ;  /* 0x000000fffffff290 */ /* 0x000fe2000fffe0ff */
[----:B------:R-:W-:Y:S11]  /*6a10*/  BRA.U !UP1, `(.L_x_110) ;  /* 0x0000000109407547 */ /* 0x000ff6000b800000 */
[----:B------:R-:W-:Y:S01]  /*6a20*/  UISETP.NE.U32.AND UP0, UPT, UR58, URZ, UPT ;  /* 0x000000ff3a00728c */ /* 0x000fe2000bf05070 */
[----:B------:R-:W-:Y:S01]  /*6a30*/  R2UR UR6, R97 ;  /* 0x00000000610672ca */ /* 0x000fe200000e0000 */
[----:B------:R-:W2:Y:S01]  /*6a40*/  LDCU.64 UR8, c[0x0][0x358] ;  /* 0x00006b00ff0877ac */ /* 0x000ea20008000a00 */
[----:B------:R-:W-:Y:S02]  /*6a50*/  HFMA2 R80, -RZ, RZ, 0, 5.9604644775390625e-08 ;  /* 0x00000001ff507431 */ /* 0x000fe400000001ff */
[----:B-1----:R-:W-:Y:S01]  /*6a60*/  IMAD.MOV.U32 R0, RZ, RZ, 0x1 ;  /* 0x00000001ff007424 */ /* 0x002fe200078e00ff */
[----:B------:R-:W-:Y:S06]  /*6a70*/  UISETP.NE.AND.EX UP0, UPT, UR59, URZ, UPT, UP0 ;  /* 0x000000ff3b00728c */ /* 0x000fec000bf05300 */
[----:B------:R-:W-:Y:S05]  /*6a80*/  PLOP3.LUT P3, PT, PT, PT, UP0, 0x80, 0x8 ;  /* 0x000000000008781c */ /* 0x000fea0003f6f008 */
[----:B------:R-:W1:Y:S01]  /*6a90*/  @UP0 LDCU.64 UR4, c[0x0][0xc88] ;  /* 0x00019100ff0407ac */ /* 0x000e620008000a00 */
[----:B------:R-:W-:Y:S07]  /*6aa0*/  @UP0 UIMAD UR6, UR36, UR6, URZ ;  /* 0x00000006240602a4 */ /* 0x000fee000f8e02ff */
[----:B------:R-:W-:Y:S01]  /*6ab0*/  @!P3 PRMT R80, R0, 0x7610, R80 ;  /* 0x000076100050b816 */ /* 0x000fe20000000050 */
[----:B-1----:R-:W-:Y:S06]  /*6ac0*/  @UP0 UIMAD.WIDE UR4, UR6, 0x4, UR4 ;  /* 0x00000004060408a5 */ /* 0x002fec000f8e0204 */
[----:B------:R-:W-:Y:S02]  /*6ad0*/  IMAD.U32 R2, RZ, RZ, UR4 ;  /* 0x00000004ff027e24 */ /* 0x000fe4000f8e00ff */
[----:B------:R-:W-:Y:S03]  /*6ae0*/  IMAD.U32 R3, RZ, RZ, UR5 ;  /* 0x00000005ff037e24 */ /* 0x000fe6000f8e00ff */
[----:B------:R-:W1:Y:S02]  /*6af0*/  @!UP0 LDCU UR4, c[0x0][0xc80] ;  /* 0x00019000ff0487ac */ /* 0x000e640008000800 */
[----:B--2--5:R2:W5:Y:S02]  /*6b00*/  @P3 LDG.E R41, desc[UR8][R2.64] ;  /* 0x0000000802293981 */ /* 0x024564000c1e1900 */
[----:B-12---:R-:W-:Y:S02]  /*6b10*/  @!P3 MOV R41, UR4 ;  /* 0x000000040029bc02 */ /* 0x006fe40008000f00 */
.L_x_110:
[----:B------:R-:W-:Y:S05]  /*6b20*/  @!P4 BRA `(.L_x_111) ;  /* 0x000000000024c947 */ /* 0x000fea0003800000 */
[----:B------:R-:W-:Y:S01]  /*6b30*/  ISETP.NE.U32.AND P3, PT, R76, RZ, PT ;  /* 0x000000ff4c00720c */ /* 0x000fe20003f65070 */
[----:B------:R-:W2:Y:S03]  /*6b40*/  LDCU.64 UR4, c[0x0][0x358] ;  /* 0x00006b00ff0477ac */ /* 0x000ea60008000a00 */
[----:B------:R-:W-:Y:S11]  /*6b50*/  ISETP.NE.AND.EX P3, PT, R77, RZ, PT, P3 ;  /* 0x000000ff4d00720c */ /* 0x000ff60003f65330 */
[----:B------:R-:W-:Y:S02]  /*6b60*/  @!UPT UIADD3 URZ, UPT, UPT, URZ, URZ, URZ ;  /* 0x000000fffffff290 */ /* 0x000fe4000fffe0ff */
[----:B------:R-:W3:Y:S01]  /*6b70*/  @P3 LDC.64 R2, c[0x0][0xca8] ;  /* 0x00032a00ff023b82 */ /* 0x000ee20000000a00 */
[----:B-1----:R-:W-:Y:S04]  /*6b80*/  @P3 IMAD R0, R78, UR36, RZ ;  /* 0x000000244e003c24 */ /* 0x002fe8000f8e02ff */
[----:B---3--:R-:W-:Y:S05]  /*6b90*/  @P3 IMAD.WIDE R2, R0, 0x4, R2 ;  /* 0x0000000400023825 */ /* 0x008fea00078e0202 */
[----:B--2--5:R2:W5:Y:S02]  /*6ba0*/  @P3 LDG.E R38, desc[UR4][R2.64] ;  /* 0x0000000402263981 */ /* 0x024564000c1e1900 */
[----:B--2---:R-:W3:Y:S02]  /*6bb0*/  @!P3 LDC R38, c[0x0][0xca0] ;  /* 0x00032800ff26bb82 */ /* 0x004ee40000000800 */
.L_x_111:
[----:B-----5:R-:W-:Y:S01]  /*6bc0*/  FSETP.NEU.AND P3, PT, R41, RZ, PT ;  /* 0x000000ff2900720b */ /* 0x020fe20003f6d000 */
[----:B------:R-:W-:Y:S01]  /*6bd0*/  BSSY B1, `(.L_x_112) ;  /* 0x0000039000017945 */ /* 0x000fe20003800000 */
[----:B------:R-:W-:Y:S01]  /*6be0*/  SEL R3, RZ, 0xffffffff, P2 ;  /* 0xffffffffff037807 */ /* 0x000fe20001000000 */
[----:B------:R-:W-:Y:S01]  /*6bf0*/  IMAD.MOV.U32 R47, RZ, RZ, 0x1 ;  /* 0x00000001ff2f7424 */ /* 0x000fe200078e00ff */
[----:B------:R-:W-:Y:S01]  /*6c00*/  @P1 LOP3.LUT P2, RZ, R80, 0xff, RZ, 0xc0, !PT ;  /* 0x000000ff50ff1812 */ /* 0x000fe2000784c0ff */
[----:B------:R-:W-:Y:S01]  /*6c10*/  IMAD R39, R36, 0x80, R37 ;  /* 0x0000008024277824 */ /* 0x000fe200078e0225 */
[----:B------:R-:W-:Y:S01]  /*6c20*/  @P1 SEL R2, RZ, 0xffffffff, P3 ;  /* 0xffffffffff021807 */ /* 0x000fe20001800000 */
[----:B------:R-:W-:Y:S01]  /*6c30*/  IMAD R87, R94, -0x10, R92 ;  /* 0xfffffff05e577824 */ /* 0x000fe200078e025c */
[----:B------:R-:W-:Y:S01]  /*6c40*/  LOP3.LUT R90, R90, 0x1, RZ, 0x3c, !PT ;  /* 0x000000015a5a7812 */ /* 0x000fe200078e3cff */
[----:B------:R-:W-:Y:S01]  /*6c50*/  IMAD.MOV.U32 R46, RZ, RZ, RZ ;  /* 0x000000ffff2e7224 */ /* 0x000fe200078e00ff */
[----:B------:R-:W-:Y:S02]  /*6c60*/  @P0 SEL R2, R3, R2, !P2 ;  /* 0x0000000203020207 */ /* 0x000fe40005000000 */
[----:B------:R-:W-:Y:S02]  /*6c70*/  CS2R R74, SRZ ;  /* 0x00000000004a7805 */ /* 0x000fe4000001ff00 */
[----:B------:R-:W-:Y:S02]  /*6c80*/  LEA R99, R36, UR44, 0x3 ;  /* 0x0000002c24637c11 */ /* 0x000fe4000f8e18ff */
[----:B------:R-:W-:Y:S02]  /*6c90*/  CS2R R72, SRZ ;  /* 0x0000000000487805 */ /* 0x000fe4000001ff00 */
[----:B------:R-:W-:Y:S02]  /*6ca0*/  @P1 LOP3.LUT R2, R2, 0x1, RZ, 0xc0, !PT ;  /* 0x0000000102021812 */ /* 0x000fe400078ec0ff */
[----:B------:R-:W-:Y:S02]  /*6cb0*/  CS2R R66, SRZ ;  /* 0x0000000000427805 */ /* 0x000fe4000001ff00 */
[----:B-1----:R-:W-:Y:S02]  /*6cc0*/  SHF.L.U32 R0, R89, 0x1f, RZ ;  /* 0x0000001f59007819 */ /* 0x002fe400000006ff */
[----:B------:R-:W-:Y:S02]  /*6cd0*/  CS2R R64, SRZ ;  /* 0x0000000000407805 */ /* 0x000fe4000001ff00 */
[----:B------:R-:W-:Y:S02]  /*6ce0*/  ISETP.NE.U32.OR P5, PT, R2, 0x1, !P1 ;  /* 0x000000010200780c */ /* 0x000fe40004fa5470 */
[----:B------:R-:W-:Y:S02]  /*6cf0*/  CS2R R58, SRZ ;  /* 0x00000000003a7805 */ /* 0x000fe4000001ff00 */
[----:B------:R-:W-:Y:S02]  /*6d00*/  PLOP3.LUT P2, PT, PT, PT, UP1, 0x80, 0x8 ;  /* 0x000000000008781c */ /* 0x000fe40003f4f018 */
[----:B------:R-:W-:Y:S02]  /*6d10*/  CS2R R56, SRZ ;  /* 0x0000000000387805 */ /* 0x000fe4000001ff00 */
[----:B------:R-:W-:Y:S02]  /*6d20*/  LOP3.LUT P4, R85, R80, 0xff, RZ, 0xc0, !PT ;  /* 0x000000ff50557812 */ /* 0x000fe4000788c0ff */
[----:B------:R-:W-:Y:S02]  /*6d30*/  CS2R R50, SRZ ;  /* 0x0000000000327805 */ /* 0x000fe4000001ff00 */
[----:B------:R-:W-:Y:S02]  /*6d40*/  SEL R2, RZ, 0xffffffff, P3 ;  /* 0xffffffffff027807 */ /* 0x000fe40001800000 */
[----:B------:R-:W-:Y:S02]  /*6d50*/  CS2R R48, SRZ ;  /* 0x0000000000307805 */ /* 0x000fe4000001ff00 */
[----:B------:R-:W-:Y:S02]  /*6d60*/  P2R R98, PR, RZ, 0x20 ;  /* 0x00000020ff627803 */ /* 0x000fe40000000000 */
[----:B------:R-:W-:Y:S02]  /*6d70*/  @P5 SHF.L.U32 R4, R90, 0x1f, RZ ;  /* 0x0000001f5a045819 */ /* 0x000fe400000006ff */
[----:B------:R-:W-:Y:S02]  /*6d80*/  @P2 SEL R2, R3, R2, !P4 ;  /* 0x0000000203022207 */ /* 0x000fe40006000000 */
[----:B------:R-:W1:Y:S02]  /*6d90*/  @P5 SYNCS.PHASECHK.TRANS64.TRYWAIT P1, [UR44+0x60], R4 ;  /* 0x00006004ff0055a7 */ /* 0x000e64000802112c */
[----:B------:R-:W-:Y:S04]  /*6da0*/  LOP3.LUT R2, R2, 0x1, RZ, 0xc0, !PT ;  /* 0x0000000102027812 */ /* 0x000fe800078ec0ff */
[----:B------:R-:W-:Y:S04]  /*6db0*/  ISETP.NE.U32.AND P2, PT, R2, 0x1, PT ;  /* 0x000000010200780c */ /* 0x000fe80003f45070 */
[----:B------:R-:W-:Y:S01]  /*6dc0*/  P2R R60, PR, RZ, 0x4 ;  /* 0x00000004ff3c7803 */ /* 0x000fe20000000000 */
[----:B------:R2:W4:Y:S01]  /*6dd0*/  SYNCS.PHASECHK.TRANS64.TRYWAIT P0, [R99+URZ+0xd0], R0 ;  /* 0x0000d000630075a7 */ /* 0x00052200080011ff */
[----:B-1----:R-:W-:Y:S01]  /*6de0*/  @P5 SEL R47, RZ, 0x1, !P1 ;  /* 0x00000001ff2f5807 */ /* 0x002fe20004800000 */
[----:B--2---:R-:W-:Y:S06]  /*6df0*/  @!P5 BRA `(.L_x_113) ;  /* 0x000000000058d947 */ /* 0x004fec0003800000 */
[----:B------:R-:W-:Y:S01]  /*6e00*/  IMAD.MOV.U32 R75, RZ, RZ, RZ ;  /* 0x000000ffff4b7224 */ /* 0x000fe200078e00ff */
[----:B------:R-:W-:Y:S01]  /*6e10*/  ISETP.NE.AND P1, PT, R47, RZ, PT ;  /* 0x000000ff2f00720c */ /* 0x000fe20003f25270 */
[----:B------:R-:W-:Y:S01]  /*6e20*/  BSSY B0, `(.L_x_114) ;  /* 0x000000c000007945 */ /* 0x000fe20003800000 */
[----:B------:R-:W-:Y:S02]  /*6e30*/  CS2R R50, SRZ ;  /* 0x0000000000327805 */ /* 0x000fe4000001ff00 */
[----:B------:R-:W-:Y:S02]  /*6e40*/  CS2R R48, SRZ ;  /* 0x0000000000307805 */ /* 0x000fe4000001ff00 */
[----:B------:R-:W-:Y:S02]  /*6e50*/  CS2R R58, SRZ ;  /* 0x00000000003a7805 */ /* 0x000fe4000001ff00 */
[----:B------:R-:W-:Y:S02]  /*6e60*/  CS2R R56, SRZ ;  /* 0x0000000000387805 */ /* 0x000fe4000001ff00 */
[----:B------:R-:W-:Y:S02]  /*6e70*/  CS2R R66, SRZ ;  /* 0x0000000000427805 */ /* 0x000fe4000001ff00 */
[----:B------:R-:W-:Y:S02]  /*6e80*/  CS2R R64, SRZ ;  /* 0x0000000000407805 */ /* 0x000fe4000001ff00 */
[----:B------:R-:W-:Y:S01]  /*6e90*/  CS2R R72, SRZ ;  /* 0x0000000000487805 */ /* 0x000fe2000001ff00 */
[----:B------:R-:W-:Y:S06]  /*6ea0*/  @P1 BRA `(.L_x_115) ;  /* 0x00000000000c1947 */ /* 0x000fec0003800000 */
[----:B------:R-:W-:Y:S04]  /*6eb0*/  SHF.L.U32 R3, R90, 0x1f, RZ ;  /* 0x0000001f5a037819 */ /* 0x000fe800000006ff */
[----:B------:R-:W1:Y:S02]  /*6ec0*/  SYNCS.PHASECHK.TRANS64.TRYWAIT P1, [UR44+0x60], R3 ;  /* 0x00006003ff0075a7 */ /* 0x000e64000802112c */
[----:B-1----:R-:W-:Y:S05]  /*6ed0*/  @!P1 BRA `(.L_x_116) ;  /* 0x0000003c00c89947 */ /* 0x002fea0003800000 */
.L_x_115:
[----:B------:R-:W-:Y:S05]  /*6ee0*/  BSYNC B0 ;  /* 0x0000000000007941 */ /* 0x000fea0003800000 */
.L_x_114:
[----:B------:R-:W-:Y:S01]  /*6ef0*/  ISETP.NE.AND P1, PT, R60, RZ, PT ;  /* 0x000000ff3c00720c */ /* 0x000fe20003f25270 */
[----:B------:R-:W-:Y:S11]  /*6f00*/  HFMA2 R46, -RZ, RZ, 0, 5.9604644775390625e-08 ;  /* 0x00000001ff2e7431 */ /* 0x000ff600000001ff */
[----:B------:R-:W-:Y:S01]  /*6f10*/  @!UPT UIADD3 URZ, UPT, UPT, URZ, URZ, URZ ;  /* 0x000000fffffff290 */ /* 0x000fe2000fffe0ff */
[----:B------:R2:W1:Y:S04]  /*6f20*/  @P1 LDS.128 R48, [R93] ;  /* 0x000000005d301984 */ /* 0x0004680000000c00 */
[----:B------:R2:W1:Y:S04]  /*6f30*/  @P1 LDS.128 R56, [R92+0x10] ;  /* 0x000010005c381984 */ /* 0x0004680000000c00 */
[----:B------:R2:W1:Y:S04]  /*6f40*/  @P1 LDS.128 R64, [R91+0x20] ;  /* 0x000020005b401984 */ /* 0x0004680000000c00 */
[----:B------:R2:W1:Y:S02]  /*6f50*/  @P1 LDS.128 R72, [R87+0x30] ;  /* 0x0000300057481984 */ /* 0x0004640000000c00 */
.L_x_113:
[----:B------:R-:W-:Y:S05]  /*6f60*/  BSYNC B1 ;  /* 0x0000000000017941 */ /* 0x000fea0003800000 */
.L_x_112:
[----:B-1----:R-:W-:Y:S04]  /*6f70*/  SHF.R.U32.HI R2, RZ, 0x15, R39 ;  /* 0x00000015ff027819 */ /* 0x002fe80000011627 */
[----:B------:R-:W-:Y:S01]  /*6f80*/  LOP3.LUT P1, RZ, R2, 0x3, R81, 0x48, !PT ;  /* 0x0000000302ff7812 */ /* 0x000fe20007824851 */
[----:B------:R-:W-:Y:S01]  /*6f90*/  @!UPT UIADD3 URZ, UPT, UPT, URZ, URZ, URZ ;  /* 0x000000fffffff290 */ /* 0x000fe2000fffe0ff */
[----:B----4-:R-:W-:Y:S11]  /*6fa0*/  @P0 BRA `(.L_x_117) ;  /* 0x0000000000080947 */ /* 0x010ff60003800000 */
[----:B------:R-:W1:Y:S02]  /*6fb0*/  SYNCS.PHASECHK.TRANS64.TRYWAIT P0, [R99+URZ+0xd0], R0 ;  /* 0x0000d000630075a7 */ /* 0x000e6400080011ff */
[----:B-1----:R-:W-:Y:S05]  /*6fc0*/  @!P0 BRA `(.L_x_118) ;  /* 0x0000003c00a48947 */ /* 0x002fea0003800000 */
.L_x_117:
[----:B------:R-:W-:Y:S05]  /*6fd0*/  @!P1 BRA `(.L_x_119) ;  /* 0x0000000000409947 */ /* 0x000fea0003800000 */
[----:B------:R-:W4:Y:S01]  /*6fe0*/  LDCU.64 UR8, c[0x4][0x70] ;  /* 0x01000e00ff0877ac */ /* 0x000f220008000a00 */
[----:B------:R-:W-:Y:S01]  /*6ff0*/  MOV R3, 0x0 ;  /* 0x0000000000037802 */ /* 0x000fe20000000f00 */
[----:B------:R-:W-:Y:S02]  /*7000*/  HFMA2 R12, -RZ, RZ, 0, 5.9604644775390625e-08 ;  /* 0x00000001ff0c7431 */ /* 0x000fe400000001ff */
[----:B------:R-:W-:Y:S02]  /*7010*/  IMAD.MOV.U32 R8, RZ, RZ, 0x192 ;  /* 0x00000192ff087424 */ /* 0x000fe400078e00ff */
[----:B------:R-:W-:Y:S01]  /*7020*/  IMAD.MOV.U32 R13, RZ, RZ, RZ ;  /* 0x000000ffff0d7224 */ /* 0x000fe200078e00ff */
[----:B------:R-:W5:Y:S01]  /*7030*/  LDCU.64 UR6, c[0x4][0x78] ;  /* 0x01000f00ff0677ac */ /* 0x000f620008000a00 */
[----:B------:R-:W1:Y:S01]  /*7040*/  LDC.64 R2, c[0x4][R3] ;  /* 0x0100000003027b82 */ /* 0x000e620000000a00 */
[----:B------:R-:W2:Y:S01]  /*7050*/  LDCU.64 UR4, c[0x4][0x10] ;  /* 0x01000200ff0477ac */ /* 0x000ea20008000a00 */
[----:B----4-:R-:W-:Y:S01]  /*7060*/  MOV R5, UR9 ;  /* 0x0000000900057c02 */ /* 0x010fe20008000f00 */
[----:B------:R-:W-:Y:S01]  /*7070*/  IMAD.U32 R4, RZ, RZ, UR8 ;  /* 0x00000008ff047e24 */ /* 0x000fe2000f8e00ff */
[----:B-----5:R-:W-:Y:S01]  /*7080*/  MOV R7, UR7 ;  /* 0x0000000700077c02 */ /* 0x020fe20008000f00 */
[----:B------:R-:W-:Y:S01]  /*7090*/  IMAD.U32 R6, RZ, RZ, UR6 ;  /* 0x00000006ff067e24 */ /* 0x000fe2000f8e00ff */
[----:B--2---:R-:W-:Y:S01]  /*70a0*/  MOV R11, UR5 ;  /* 0x00000005000b7c02 */ /* 0x004fe20008000f00 */
[----:B------:R-:W-:Y:S02]  /*70b0*/  IMAD.U32 R10, RZ, RZ, UR4 ;  /* 0x00000004ff0a7e24 */ /* 0x000fe4000f8e00ff */
[----:B------:R-:W-:Y:S07]  /*70c0*/  LEPC R20, `(.L_x_119) ;  /* 0x000000001014794e */ /* 0x000fee0000000000 */
[----:B-1-3--:R-:W-:Y:S05]  /*70d0*/  CALL.ABS.NOINC R2 ;  /* 0x0000000002007343 */ /* 0x00afea0003c00000 */
.L_x_119:
[C---:B------:R-:W-:Y:S01]  /*70e0*/  SHF.L.U32 R40, R48.reuse, 0x10, RZ ;  /* 0x0000001030287819 */ /* 0x040fe200000006ff */
[----:B------:R-:W-:Y:S05]  /*70f0*/  WARPSYNC.ALL ;  /* 0x0000000000007948 */ /* 0x000fea0003800000 */
[----:B------:R-:W-:Y:S01]  /*7100*/  R2UR UR4, R39 ;  /* 0x00000000270472ca */ /* 0x000fe200000e0000 */
[----:B------:R-:W-:Y:S01]  /*7110*/  BSSY.RECONVERGENT B0, `(.L_x_120) ;  /* 0x0000088000007945 */ /* 0x000fe20003800200 */
[----:B------:R-:W-:Y:S02]  /*7120*/  LOP3.LUT R43, R48, 0xffff0000, RZ, 0xc0, !PT ;  /* 0xffff0000302b7812 */ /* 0x000fe400078ec0ff */
[----:B------:R-:W-:Y:S02]  /*7130*/  SHF.L.U32 R42, R49, 0x10, RZ ;  /* 0x00000010312a7819 */ /* 0x000fe400000006ff */
[----:B------:R-:W-:Y:S02]  /*7140*/  SHF.L.U32 R45, R51, 0x10, RZ ;  /* 0x00000010332d7819 */ /* 0x000fe400000006ff */
[----:B------:R-:W-:Y:S02]  /*7150*/  LOP3.LUT R44, R75, 0xffff0000, RZ, 0xc0, !PT ;  /* 0xffff00004b2c7812 */ /* 0x000fe400078ec0ff */
[----:B------:R-:W-:Y:S03]  /*7160*/  ISETP.NE.AND P0, PT, R95, RZ, PT ;  /* 0x000000ff5f00720c */ /* 0x000fe60003f05270 */
[----:B------:R-:W1:Y:S02]  /*7170*/  LDTM.x32 R4, tmem[UR4] ;  /* 0x00000004000479ee */ /* 0x000e6400082c0000 */
[C---:B-1-3--:R-:W-:Y:S01]  /*7180*/  FMUL R0, R38.reuse, R4 ;  /* 0x0000000426007220 */ /* 0x04afe20000400000 */
[C---:B------:R-:W-:Y:S01]  /*7190*/  FMUL R2, R38.reuse, R5 ;  /* 0x0000000526027220 */ /* 0x040fe20000400000 */
[C---:B------:R-:W-:Y:S01]  /*71a0*/  FMUL R3, R38.reuse, R6 ;  /* 0x0000000626037220 */ /* 0x040fe20000400000 */
[----:B------:R-:W-:Y:S01]  /*71b0*/  FMUL R7, R38, R7 ;  /* 0x0000000726077220 */ /* 0x000fe20000400000 */
[----:B------:R-:W-:Y:S01]  /*71c0*/  FFMA R0, R41, R40, R0 ;  /* 0x0000002829007223 */ /* 0x000fe20000000000 */
[----:B------:R-:W-:Y:S01]  /*71d0*/  LOP3.LUT R40, R49, 0xffff0000, RZ, 0xc0, !PT ;  /* 0xffff000031287812 */ /* 0x000fe200078ec0ff */
[C---:B------:R-:W-:Y:S01]  /*71e0*/  FFMA R2, R41.reuse, R43, R2 ;  /* 0x0000002b29027223 */ /* 0x040fe20000000002 */
[C---:B------:R-:W-:Y:S01]  /*71f0*/  SHF.L.U32 R43, R50.reuse, 0x10, RZ ;  /* 0x00000010322b7819 */ /* 0x040fe200000006ff */
[C---:B------:R-:W-:Y:S01]  /*7200*/  FFMA R3, R41.reuse, R42, R3 ;  /* 0x0000002a29037223 */ /* 0x040fe20000000003 */
[----:B------:R-:W-:Y:S01]  /*7210*/  LOP3.LUT R42, R50, 0xffff0000, RZ, 0xc0, !PT ;  /* 0xffff0000322a7812 */ /* 0x000fe200078ec0ff */
[----:B------:R-:W-:Y:S01]  /*7220*/  FMUL R4, R38, R8 ;  /* 0x0000000826047220 */ /* 0x000fe20000400000 */
[----:B------:R-:W-:Y:S01]  /*7230*/  F2FP.BF16.F32.PACK_AB R52, R2, R0 ;  /* 0x000000000234723e */ /* 0x000fe200000010ff */
[----:B------:R-:W-:Y:S01]  /*7240*/  FFMA R7, R41, R40, R7 ;  /* 0x0000002829077223 */ /* 0x000fe20000000007 */
[----:B------:R-:W-:Y:S01]  /*7250*/  LOP3.LUT R40, R51, 0xffff0000, RZ, 0xc0, !PT ;  /* 0xffff000033287812 */ /* 0x000fe200078ec0ff */
[C---:B------:R-:W-:Y:S01]  /*7260*/  FMUL R5, R38.reuse, R9 ;  /* 0x0000000926057220 */ /* 0x040fe20000400000 */
[C---:B------:R-:W-:Y:S01]  /*7270*/  FMUL R6, R38.reuse, R10 ;  /* 0x0000000a26067220 */ /* 0x040fe20000400000 */
[----:B------:R-:W-:Y:S01]  /*7280*/  FMUL R11, R38, R11 ;  /* 0x0000000b260b7220 */ /* 0x000fe20000400000 */
[----:B------:R-:W-:Y:S01]  /*7290*/  F2FP.BF16.F32.PACK_AB R53, R7, R3 ;  /* 0x000000030735723e */ /* 0x000fe200000010ff */
[C---:B------:R-:W-:Y:S01]  /*72a0*/  FFMA R4, R41.reuse, R43, R4 ;  /* 0x0000002b29047223 */ /* 0x040fe20000000004 */
[C---:B------:R-:W-:Y:S01]  /*72b0*/  SHF.L.U32 R43, R56.reuse, 0x10, RZ ;  /* 0x00000010382b7819 */ /* 0x040fe200000006ff */
[----:B------:R-:W-:Y:S01]  /*72c0*/  FFMA R5, R41, R42, R5 ;  /* 0x0000002a29057223 */ /* 0x000fe20000000005 */
[----:B------:R-:W-:Y:S01]  /*72d0*/  LOP3.LUT R42, R57, 0xffff0000, RZ, 0xc0, !PT ;  /* 0xffff0000392a7812 */ /* 0x000fe200078ec0ff */
[----:B------:R-:W-:Y:S01]  /*72e0*/  FFMA R6, R41, R45, R6 ;  /* 0x0000002d29067223 */ /* 0x000fe20000000006 */
[----:B------:R-:W-:Y:S01]  /*72f0*/  SHF.L.U32 R45, R57, 0x10, RZ ;  /* 0x00000010392d7819 */ /* 0x000fe200000006ff */
[----:B------:R-:W-:Y:S01]  /*7300*/  FFMA R11, R41, R40, R11 ;  /* 0x00000028290b7223 */ /* 0x000fe2000000000b */
[----:B------:R-:W-:Y:S01]  /*7310*/  LOP3.LUT R40, R56, 0xffff0000, RZ, 0xc0, !PT ;  /* 0xffff000038287812 */ /* 0x000fe200078ec0ff */
[C---:B------:R-:W-:Y:S01]  /*7320*/  FMUL R8, R38.reuse, R12 ;  /* 0x0000000c26087220 */ /* 0x040fe20000400000 */
[----:B------:R-:W-:Y:S01]  /*7330*/  F2FP.BF16.F32.PACK_AB R54, R5, R4 ;  /* 0x000000040536723e */ /* 0x000fe200000010ff */
[C---:B------:R-:W-:Y:S01]  /*7340*/  FMUL R9, R38.reuse, R13 ;  /* 0x0000000d26097220 */ /* 0x040fe20000400000 */
[----:B------:R-:W-:Y:S01]  /*7350*/  F2FP.BF16.F32.PACK_AB R55, R11, R6 ;  /* 0x000000060b37723e */ /* 0x000fe200000010ff */
[C---:B------:R-:W-:Y:S01]  /*7360*/  FMUL R10, R38.reuse, R14 ;  /* 0x0000000e260a7220 */ /* 0x040fe20000400000 */
[----:B------:R-:W-:Y:S01]  /*7370*/  FMUL R15, R38, R15 ;  /* 0x0000000f260f7220 */ /* 0x000fe20000400000 */
[----:B------:R-:W-:Y:S01]  /*7380*/  FFMA R8, R41, R43, R8 ;  /* 0x0000002b29087223 */ /* 0x000fe20000000008 */
[----:B------:R-:W-:Y:S01]  /*7390*/  SHF.L.U32 R43, R59, 0x10, RZ ;  /* 0x000000103b2b7819 */ /* 0x000fe200000006ff */
[C---:B------:R-:W-:Y:S01]  /*73a0*/  FFMA R9, R41.reuse, R40, R9 ;  /* 0x0000002829097223 */ /* 0x040fe20000000009 */
[C---:B------:R-:W-:Y:S01]  /*73b0*/  SHF.L.U32 R40, R58.reuse, 0x10, RZ ;  /* 0x000000103a287819 */ /* 0x040fe200000006ff */
        /* <DEDUP_REMOVED lines=8> */
[----:B------:R-:W-:Y:S01]  /*7440*/  FMUL R14, R38, R18 ;  /* 0x00000012260e7220 */ /* 0x000fe20000400000 */
[----:B------:R-:W-:Y:S01]  /*7450*/  FFMA R12, R41, R40, R12 ;  /* 0x00000028290c7223 */ /* 0x000fe2000000000c */
[----:B------:R-:W-:Y:S01]  /*7460*/  LOP3.LUT R40, R59, 0xffff0000, RZ, 0xc0, !PT ;  /* 0xffff00003b287812 */ /* 0x000fe200078ec0ff */
[C---:B------:R-:W-:Y:S01]  /*7470*/  FFMA R13, R41.reuse, R42, R13 ;  /* 0x0000002a290d7223 */ /* 0x040fe2000000000d */
[----:B------:R-:W-:Y:S01]  /*7480*/  LOP3.LUT R42, R64, 0xffff0000, RZ, 0xc0, !PT ;  /* 0xffff0000402a7812 */ /* 0x000fe200078ec0ff */
[----:B------:R-:W-:Y:S01]  /*7490*/  FMUL R19, R38, R19 ;  /* 0x0000001326137220 */ /* 0x000fe20000400000 */
[----:B------:R-:W-:Y:S01]  /*74a0*/  FFMA R14, R41, R43, R14 ;  /* 0x0000002b290e7223 */ /* 0x000fe2000000000e */
[----:B------:R-:W-:Y:S01]  /*74b0*/  SHF.L.U32 R43, R64, 0x10, RZ ;  /* 0x00000010402b7819 */ /* 0x000fe200000006ff */
[----:B------:R1:W-:Y:S01]  /*74c0*/  STS.128 [R93], R52 ;  /* 0x000000345d007388 */ /* 0x0003e20000000c00 */
[----:B------:R-:W-:Y:S01]  /*74d0*/  F2FP.BF16.F32.PACK_AB R70, R13, R12 ;  /* 0x0000000c0d46723e */ /* 0x000fe200000010ff */
[C---:B------:R-:W-:Y:S01]  /*74e0*/  FMUL R16, R38.reuse, R20 ;  /* 0x0000001426107220 */ /* 0x040fe20000400000 */
        /* <DEDUP_REMOVED lines=8> */
[C---:B------:R-:W-:Y:S01]  /*7570*/  FFMA R17, R41.reuse, R42, R17 ;  /* 0x0000002a29117223 */ /* 0x040fe20000000011 */
[----:B------:R-:W-:Y:S01]  /*7580*/  FFMA R18, R41, R45, R18 ;  /* 0x0000002d29127223 */ /* 0x000fe20000000012 */
[----:B------:R1:W-:Y:S01]  /*7590*/  STS.128 [R92+0x10], R68 ;  /* 0x000010445c007388 */ /* 0x0003e20000000c00 */
[----:B------:R-:W-:Y:S01]  /*75a0*/  SHF.L.U32 R45, R67, 0x10, RZ ;  /* 0x00000010432d7819 */ /* 0x000fe200000006ff */
[----:B------:R-:W-:Y:S01]  /*75b0*/  FFMA R23, R41, R40, R23 ;  /* 0x0000002829177223 */ /* 0x000fe20000000017 */
[----:B------:R-:W-:Y:S01]  /*75c0*/  LOP3.LUT R40, R66, 0xffff0000, RZ, 0xc0, !PT ;  /* 0xffff000042287812 */ /* 0x000fe200078ec0ff */
[C---:B------:R-:W-:Y:S01]  /*75d0*/  FMUL R20, R38.reuse, R24 ;  /* 0x0000001826147220 */ /* 0x040fe20000400000 */
[----:B------:R-:W-:Y:S01]  /*75e0*/  LOP3.LUT R42, R67, 0xffff0000, RZ, 0xc0, !PT ;  /* 0xffff0000432a7812 */ /* 0x000fe200078ec0ff */
[C---:B------:R-:W-:Y:S01]  /*75f0*/  FMUL R21, R38.reuse, R25 ;  /* 0x0000001926157220 */ /* 0x040fe20000400000 */
[----:B------:R-:W-:Y:S01]  /*7600*/  F2FP.BF16.F32.PACK_AB R100, R17, R16 ;  /* 0x000000101164723e */ /* 0x000fe200000010ff */
[C---:B------:R-:W-:Y:S01]  /*7610*/  FMUL R22, R38.reuse, R26 ;  /* 0x0000001a26167220 */ /* 0x040fe20000400000 */
[----:B------:R-:W-:Y:S01]  /*7620*/  FMUL R27, R38, R27 ;  /* 0x0000001b261b7220 */ /* 0x000fe20000400000 */
[C---:B------:R-:W-:Y:S01]  /*7630*/  FFMA R20, R41.reuse, R43, R20 ;  /* 0x0000002b29147223 */ /* 0x040fe20000000014 */
[C---:B------:R-:W-:Y:S01]  /*7640*/  FFMA R21, R41.reuse, R40, R21 ;  /* 0x0000002829157223 */ /* 0x040fe20000000015 */
[C---:B------:R-:W-:Y:S01]  /*7650*/  FFMA R22, R41.reuse, R45, R22 ;  /* 0x0000002d29167223 */ /* 0x040fe20000000016 */
[----:B------:R-:W-:Y:S01]  /*7660*/  FFMA R27, R41, R42, R27 ;  /* 0x0000002a291b7223 */ /* 0x000fe2000000001b */
[----:B------:R-:W-:Y:S01]  /*7670*/  SHF.L.U32 R40, R72, 0x10, RZ ;  /* 0x0000001048287819 */ /* 0x000fe200000006ff */
[----:B------:R-:W-:Y:S01]  /*7680*/  FMUL R24, R38, R28 ;  /* 0x0000001c26187220 */ /* 0x000fe20000400000 */
[----:B------:R-:W-:Y:S01]  /*7690*/  LOP3.LUT R42, R72, 0xffff0000, RZ, 0xc0, !PT ;  /* 0xffff0000482a7812 */ /* 0x000fe200078ec0ff */
[C---:B------:R-:W-:Y:S01]  /*76a0*/  FMUL R25, R38.reuse, R29 ;  /* 0x0000001d26197220 */ /* 0x040fe20000400000 */
[----:B------:R-:W-:Y:S01]  /*76b0*/  SHF.L.U32 R43, R73, 0x10, RZ ;  /* 0x00000010492b7819 */ /* 0x000fe200000006ff */
[C---:B------:R-:W-:Y:S01]  /*76c0*/  FMUL R26, R38.reuse, R30 ;  /* 0x0000001e261a7220 */ /* 0x040fe20000400000 */
[C---:B------:R-:W-:Y:S01]  /*76d0*/  FFMA R24, R41.reuse, R40, R24 ;  /* 0x0000002829187223 */ /* 0x040fe20000000018 */
[----:B------:R-:W-:Y:S01]  /*76e0*/  FFMA R25, R41, R42, R25 ;  /* 0x0000002a29197223 */ /* 0x000fe20000000019 */
[----:B------:R-:W-:Y:S01]  /*76f0*/  LOP3.LUT R40, R73, 0xffff0000, RZ, 0xc0, !PT ;  /* 0xffff000049287812 */ /* 0x000fe200078ec0ff */
[----:B------:R-:W-:Y:S01]  /*7700*/  FFMA R26, R41, R43, R26 ;  /* 0x0000002b291a7223 */ /* 0x000fe2000000001a */
[----:B------:R-:W-:Y:S01]  /*7710*/  FMUL R31, R38, R31 ;  /* 0x0000001f261f7220 */ /* 0x000fe20000400000 */
[----:B------:R-:W-:Y:S01]  /*7720*/  SHF.L.U32 R43, R74, 0x10, RZ ;  /* 0x000000104a2b7819 */ /* 0x000fe200000006ff */
[----:B------:R-:W-:Y:S01]  /*7730*/  FMUL R28, R38, R32 ;  /* 0x00000020261c7220 */ /* 0x000fe20000400000 */
[----:B------:R-:W-:Y:S01]  /*7740*/  LOP3.LUT R42, R74, 0xffff0000, RZ, 0xc0, !PT ;  /* 0xffff00004a2a7812 */ /* 0x000fe200078ec0ff */
[C---:B------:R-:W-:Y:S01]  /*7750*/  FMUL R29, R38.reuse, R33 ;  /* 0x00000021261d7220 */ /* 0x040fe20000400000 */
[----:B------:R-:W-:Y:S01]  /*7760*/  SHF.L.U32 R45, R75, 0x10, RZ ;  /* 0x000000104b2d7819 */ /* 0x000fe200000006ff */
[C---:B------:R-:W-:Y:S01]  /*7770*/  FMUL R30, R38.reuse, R34 ;  /* 0x00000022261e7220 */ /* 0x040fe20000400000 */
[----:B------:R-:W-:Y:S01]  /*7780*/  FFMA R31, R41, R40, R31 ;  /* 0x00000028291f7223 */ /* 0x000fe2000000001f */
[----:B------:R-:W-:Y:S01]  /*7790*/  FMUL R35, R38, R35 ;  /* 0x0000002326237220 */ /* 0x000fe20000400000 */
[----:B------:R-:W-:Y:S01]  /*77a0*/  F2FP.BF16.F32.PACK_AB R101, R23, R18 ;  /* 0x000000121765723e */ /* 0x000fe200000010ff */
[----:B------:R-:W-:Y:S01]  /*77b0*/  FFMA R28, R41, R43, R28 ;  /* 0x0000002b291c7223 */ /* 0x000fe2000000001c */
[----:B------:R-:W-:Y:S01]  /*77c0*/  F2FP.BF16.F32.PACK_AB R102, R21, R20 ;  /* 0x000000141566723e */ /* 0x000fe200000010ff */
[----:B------:R-:W-:Y:S01]  /*77d0*/  FFMA R29, R41, R42, R29 ;  /* 0x0000002a291d7223 */ /* 0x000fe2000000001d */
[----:B------:R-:W-:Y:S01]  /*77e0*/  F2FP.BF16.F32.PACK_AB R103, R27, R22 ;  /* 0x000000161b67723e */ /* 0x000fe200000010ff */
[C---:B------:R-:W-:Y:S01]  /*77f0*/  FFMA R30, R41.reuse, R45, R30 ;  /* 0x0000002d291e7223 */ /* 0x040fe2000000001e */
[----:B------:R-:W-:Y:S01]  /*7800*/  FFMA R35, R41, R44, R35 ;  /* 0x0000002c29237223 */ /* 0x000fe20000000023 */
[----:B------:R-:W-:Y:S02]  /*7810*/  F2FP.BF16.F32.PACK_AB R104, R25, R24 ;  /* 0x000000181968723e */ /* 0x000fe400000010ff */
[----:B------:R1:W-:Y:S01]  /*7820*/  STS.128 [R91+0x20], R100 ;  /* 0x000020645b007388 */ /* 0x0003e20000000c00 */
[----:B------:R-:W-:Y:S02]  /*7830*/  F2FP.BF16.F32.PACK_AB R105, R31, R26 ;  /* 0x0000001a1f69723e */ /* 0x000fe400000010ff */
[----:B------:R-:W-:Y:S02]  /*7840*/  F2FP.BF16.F32.PACK_AB R106, R29, R28 ;  /* 0x0000001c1d6a723e */ /* 0x000fe400000010ff */
[----:B------:R-:W-:Y:S05]  /*7850*/  F2FP.BF16.F32.PACK_AB R107, R35, R30 ;  /* 0x0000001e236b723e */ /* 0x000fea00000010ff */
[----:B------:R1:W-:Y:S01]  /*7860*/  STS.128 [R87+0x30], R104 ;  /* 0x0000306857007388 */ /* 0x0003e20000000c00 */
[----:B------:R-:W-:Y:S01]  /*7870*/  @!PT LDS RZ, [RZ] ;  /* 0x00000000fffff984 */ /* 0x000fe20000000800 */
[----:B------:R-:W-:Y:S01]  /*7880*/  @!PT LDS RZ, [RZ] ;  /* 0x00000000fffff984 */ /* 0x000fe20000000800 */
[----:B------:R-:W-:Y:S01]  /*7890*/  @!PT LDS RZ, [RZ] ;  /* 0x00000000fffff984 */ /* 0x000fe20000000800 */
[----:B------:R-:W-:Y:S01]  /*78a0*/  @!PT LDS RZ, [RZ] ;  /* 0x00000000fffff984 */ /* 0x000fe20000000800 */
[----:B------:R3:W-:Y:S07]  /*78b0*/  MEMBAR.ALL.CTA ;  /* 0x0000000000007992 */ /* 0x0007ee0000008000 */
[----:B---3--:R-:W3:Y:S02]  /*78c0*/  FENCE.VIEW.ASYNC.S ;  /* 0x00000000000073c6 */ /* 0x008ee40000000000 */
[----:B---3--:R-:W-:Y:S06]  /*78d0*/  BAR.SYNC.DEFER_BLOCKING 0x1, 0x80 ;  /* 0x0042000000007b1d */ /* 0x008fec0000010000 */
[----:B------:R-:W-:Y:S05]  /*78e0*/  @P0 BRA `(.L_x_121) ;  /* 0x0000000000280947 */ /* 0x000fea0003800000 */
[----:B------:R-:W3:Y:S01]  /*78f0*/  LDCU.64 UR6, c[0x0][0x348] ;  /* 0x00006900ff0677ac */ /* 0x000ee20008000a00 */
[----:B------:R-:W-:Y:S01]  /*7900*/  UIADD3 UR4, UPT, UPT, UR44, 0x200, URZ ;  /* 0x000002002c047890 */ /* 0x000fe2000fffe0ff */
[----:B------:R-:W-:Y:S05]  /*7910*/  UMOV UR51, UR36 ;  /* 0x0000002400337c82 */ /* 0x000fea0008000000 */
[----:B------:R-:W-:Y:S04]  /*7920*/  MOV R84, UR4 ;  /* 0x0000000400547c02 */ /* 0x000fe80008000f00 */
[----:B------:R-:W-:Y:S01]  /*7930*/  R2UR UR48, R84 ;  /* 0x00000000543072ca */ /* 0x000fe200000e0000 */
[----:B---3--:R-:W-:Y:S04]  /*7940*/  UIADD3 UR4, UP0, UPT, UR6, 0xa80, URZ ;  /* 0x00000a8006047890 */ /* 0x008fe8000ff1e0ff */
[----:B------:R-:W-:Y:S09]  /*7950*/  UIADD3.X UR5, UPT, UPT, URZ, UR7, URZ, UP0, !UPT ;  /* 0x00000007ff057290 */ /* 0x000ff200087fe4ff */
[----:B------:R3:W-:Y:S01]  /*7960*/  UTMASTG.3D [UR48], [UR4] ;  /* 0x00000030040073b5 */ /* 0x0007e20008010000 */
[----:B------:R0:W-:Y:S01]  /*7970*/  UTMACMDFLUSH ;  /* 0x00000000000079b7 */ /* 0x0001e20000000000 */
[----:B---3--:R-:W-:Y:S04]  /*7980*/  DEPBAR.LE SB0, 0x1 ;  /* 0x000080400000791a */ /* 0x008fe80000000000 */
.L_x_121:
[----:B------:R-:W-:Y:S05]  /*7990*/  BSYNC.RECONVERGENT B0 ;  /* 0x0000000000007941 */ /* 0x000fea0003800200 */
.L_x_120:
[----:B------:R-:W-:Y:S01]  /*79a0*/  BAR.SYNC.DEFER_BLOCKING 0x1, 0x80 ;  /* 0x0042000000007b1d */ /* 0x000fe20000010000 */
[----:B------:R-:W-:Y:S01]  /*79b0*/  ISETP.NE.AND P1, PT, R98, RZ, PT ;  /* 0x000000ff6200720c */ /* 0x000fe20003f25270 */
[----:B------:R-:W-:Y:S01]  /*79c0*/  UISETP.NE.AND UP0, UPT, UR47, URZ, UPT ;  /* 0x000000ff2f00728c */ /* 0x000fe2000bf05270 */
[----:B------:R-:W-:Y:S11]  /*79d0*/  LEA R3, R46, UR44, 0x3 ;  /* 0x0000002c2e037c11 */ /* 0x000ff6000f8e18ff */
[----:B------:R-:W-:Y:S01]  /*79e0*/  @P1 SHF.L.U32 R2, R90, 0x1f, RZ ;  /* 0x0000001f5a021819 */ /* 0x000fe200000006ff */
[----:B------:R-:W-:Y:S06]  /*79f0*/  BRA.U !UP0, `(.L_x_122) ;  /* 0x0000000108247547 */ /* 0x000fec000b800000 */
[----:B------:R-:W-:Y:S01]  /*7a00*/  IMAD.U32 R5, RZ, RZ, UR46 ;  /* 0x0000002eff057e24 */ /* 0x000fe2000f8e00ff */
[----:B------:R-:W-:Y:S01]  /*7a10*/  MOV R0, UR57 ;  /* 0x0000003900007c02 */ /* 0x000fe20008000f00 */
[----:B------:R-:W-:Y:S03]  /*7a20*/  UIADD3 UR4, UPT, UPT, UR46, 0x1, URZ ;  /* 0x000000012e047890 */ /* 0x000fe6000fffe0ff */
[----:B------:R-:W-:Y:S01]  /*7a30*/  @P1 LEA R5, R5, UR44, 0x3 ;  /* 0x0000002c05051c11 */ /* 0x000fe2000f8e18ff */
[----:B------:R-:W-:Y:S04]  /*7a40*/  UISETP.NE.AND UP0, UPT, UR4, 0x4, UPT ;  /* 0x000000040400788c */ /* 0x000fe8000bf05270 */
[----:B------:R-:W-:Y:S01]  /*7a50*/  @P1 VIADD R5, R5, 0x80 ;  /* 0x0000008005051836 */ /* 0x000fe20000000000 */
[----:B------:R-:W-:Y:S04]  /*7a60*/  USEL UR46, UR4, URZ, UP0 ;  /* 0x000000ff042e7287 */ /* 0x000fe80008000000 */
[----:B------:R-:W-:Y:S04]  /*7a70*/  @P1 PRMT R0, R0, 0x654, R5 ;  /* 0x0000065400001816 */ /* 0x000fe80000000005 */
[----:B------:R3:W-:Y:S04]  /*7a80*/  @P1 SYNCS.ARRIVE.TRANS64.RED.A1T0 RZ, [R0+URZ], RZ ;  /* 0x000000ff00ff19a7 */ /* 0x0007e800081004ff */
.L_x_122:
[----:B------:R-:W4:Y:S01]  /*7a90*/  @P1 SYNCS.PHASECHK.TRANS64.TRYWAIT P0, [R3+URZ+0x60], R2 ;  /* 0x00006002030015a7 */ /* 0x000f2200080011ff */
[----:B------:R-:W-:Y:S01]  /*7aa0*/  BSSY B1, `(.L_x_123) ;  /* 0x0000016000017945 */ /* 0x000fe20003800000 */
[----:B----4-:R-:W-:Y:S03]  /*7ab0*/  @P1 SEL R47, RZ, 0x1, !P0 ;  /* 0x00000001ff2f1807 */ /* 0x010fe60004000000 */
[----:B------:R-:W-:Y:S05]  /*7ac0*/  @!P1 BRA `(.L_x_124) ;  /* 0x00000000004c9947 */ /* 0x000fea0003800000 */
[----:B------:R-:W-:Y:S01]  /*7ad0*/  ISETP.NE.AND P0, PT, R47, RZ, PT ;  /* 0x000000ff2f00720c */ /* 0x000fe20003f05270 */
[----:B------:R-:W-:Y:S01]  /*7ae0*/  BSSY B0, `(.L_x_125) ;  /* 0x000000b000007945 */ /* 0x000fe20003800000 */
[----:B------:R-:W-:Y:S11]  /*7af0*/  ISETP.NE.AND P1, PT, R60, RZ, PT ;  /* 0x000000ff3c00720c */ /* 0x000ff60003f25270 */
[----:B------:R-:W-:Y:S02]  /*7b00*/  @!UPT UIADD3 URZ, UPT, UPT, URZ, URZ, URZ ;  /* 0x000000fffffff290 */ /* 0x000fe4000fffe0ff */
[C---:B------:R-:W-:Y:S01]  /*7b10*/  @P1 IMAD R6, R46.reuse, 0x2000, R93 ;  /* 0x000020002e061824 */ /* 0x040fe200078e025d */
[C---:B------:R-:W-:Y:S01]  /*7b20*/  @P1 LEA R4, R46.reuse, R91, 0xd ;  /* 0x0000005b2e041211 */ /* 0x040fe200078e68ff */
[C---:B------:R-:W-:Y:S02]  /*7b30*/  @P1 IMAD R5, R46.reuse, 0x2000, R92 ;  /* 0x000020002e051824 */ /* 0x040fe400078e025c */
[----:B------:R-:W-:Y:S01]  /*7b40*/  @P1 IMAD R2, R46, 0x2000, R87 ;  /* 0x000020002e021824 */ /* 0x000fe200078e0257 */
[----:B------:R-:W-:Y:S06]  /*7b50*/  @P0 BRA `(.L_x_126) ;  /* 0x00000000000c0947 */ /* 0x000fec0003800000 */
[----:B---3--:R-:W-:Y:S04]  /*7b60*/  SHF.L.U32 R0, R90, 0x1f, RZ ;  /* 0x0000001f5a007819 */ /* 0x008fe800000006ff */
[----:B------:R-:W3:Y:S02]  /*7b70*/  SYNCS.PHASECHK.TRANS64.TRYWAIT P0, [R3+URZ+0x60], R0 ;  /* 0x00006000030075a7 */ /* 0x000ee400080011ff */
[----:B---3--:R-:W-:Y:S05]  /*7b80*/  @!P0 BRA `(.L_x_127) ;  /* 0x0000003000c88947 */ /* 0x008fea0003800000 */
.L_x_126:
[----:B------:R-:W-:Y:S05]  /*7b90*/  BSYNC B0 ;  /* 0x0000000000007941 */ /* 0x000fea0003800000 */
.L_x_125:
[----:B------:R-:W-:Y:S02]  /*7ba0*/  ISETP.NE.AND P0, PT, R60, RZ, PT ;  /* 0x000000ff3c00720c */ /* 0x000fe40003f05270 */
[----:B------:R-:W-:Y:S11]  /*7bb0*/  IADD3 R46, PT, PT, R46, 0x1, RZ ;  /* 0x000000012e2e7810 */ /* 0x000ff60007ffe0ff */
[----:B------:R4:W1:Y:S04]  /*7bc0*/  @P0 LDS.128 R48, [R6] ;  /* 0x0000000006300984 */ /* 0x0008680000000c00 */
[----:B------:R4:W1:Y:S04]  /*7bd0*/  @P0 LDS.128 R56, [R5+0x10] ;  /* 0x0000100005380984 */ /* 0x0008680000000c00 */
[----:B------:R4:W1:Y:S04]  /*7be0*/  @P0 LDS.128 R64, [R4+0x20] ;  /* 0x0000200004400984 */ /* 0x0008680000000c00 */
[----:B------:R4:W1:Y:S02]  /*7bf0*/  @P0 LDS.128 R72, [R2+0x30] ;  /* 0x0000300002480984 */ /* 0x0008640000000c00 */
.L_x_124:
[----:B------:R-:W-:Y:S05]  /*7c00*/  BSYNC B1 ;  /* 0x0000000000017941 */ /* 0x000fea0003800000 */
.L_x_123:
[----:B---3--:R-:W-:Y:S05]  /*7c10*/  VIADD R0, R39, 0x20 ;  /* 0x0000002027007836 */ /* 0x008fea0000000000 */
[----:B------:R-:W-:Y:S04]  /*7c20*/  SHF.R.U32.HI R0, RZ, 0x15, R0 ;  /* 0x00000015ff007819 */ /* 0x000fe80000011600 */
[----:B------:R-:W-:Y:S11]  /*7c30*/  LOP3.LUT P0, RZ, R0, 0x3, R81, 0x48, !PT ;  /* 0x0000000300ff7812 */ /* 0x000ff60007804851 */
[----:B------:R-:W-:Y:S02]  /*7c40*/  @!UPT UIADD3 URZ, UPT, UPT, URZ, URZ, URZ ;  /* 0x000000fffffff290 */ /* 0x000fe4000fffe0ff */
[----:B------:R-:W-:Y:S05]  /*7c50*/  @!P0 BRA `(.L_x_128) ;  /* 0x0000000000408947 */ /* 0x000fea0003800000 */
[----:B------:R-:W3:Y:S01]  /*7c60*/  LDCU.64 UR8, c[0x4][0x70] ;  /* 0x01000e00ff0877ac */ /* 0x000ee20008000a00 */
[----:B------:R-:W-:Y:S01]  /*7c70*/  MOV R3, 0x0 ;  /* 0x0000000000037802 */ /* 0x000fe20000000f00 */
[----:B------:R-:W-:Y:S02]  /*7c80*/  HFMA2 R12, -RZ, RZ, 0, 5.9604644775390625e-08 ;  /* 0x00000001ff0c7431 */ /* 0x000fe400000001ff */
[----:B------:R-:W-:Y:S02]  /*7c90*/  IMAD.MOV.U32 R8, RZ, RZ, 0x192 ;  /* 0x00000192ff087424 */ /* 0x000fe400078e00ff */
[----:B------:R-:W-:Y:S01]  /*7ca0*/  IMAD.MOV.U32 R13, RZ, RZ, RZ ;  /* 0x000000ffff0d7224 */ /* 0x000fe200078e00ff */
[----:B------:R-:W5:Y:S01]  /*7cb0*/  LDCU.64 UR6, c[0x4][0x78] ;  /* 0x01000f00ff0677ac */ /* 0x000f620008000a00 */
[----:B----4-:R-:W4:Y:S01]  /*7cc0*/  LDC.64 R2, c[0x4][R3] ;  /* 0x0100000003027b82 */ /* 0x010f220000000a00 */
[----:B------:R-:W2:Y:S01]  /*7cd0*/  LDCU.64 UR4, c[0x4][0x10] ;  /* 0x01000200ff0477ac */ /* 0x000ea20008000a00 */
[----:B---3--:R-:W-:Y:S01]  /*7ce0*/  MOV R5, UR9 ;  /* 0x0000000900057c02 */ /* 0x008fe20008000f00 */
[----:B------:R-:W-:Y:S01]  /*7cf0*/  IMAD.U32 R4, RZ, RZ, UR8 ;  /* 0x00000008ff047e24 */ /* 0x000fe2000f8e00ff */
[----:B-----5:R-:W-:Y:S01]  /*7d00*/  MOV R7, UR7 ;  /* 0x0000000700077c02 */ /* 0x020fe20008000f00 */
[----:B------:R-:W-:Y:S01]  /*7d10*/  IMAD.U32 R6, RZ, RZ, UR6 ;  /* 0x00000006ff067e24 */ /* 0x000fe2000f8e00ff */
[----:B--2---:R-:W-:Y:S01]  /*7d20*/  MOV R11, UR5 ;  /* 0x00000005000b7c02 */ /* 0x004fe20008000f00 */
[----:B------:R-:W-:Y:S02]  /*7d30*/  IMAD.U32 R10, RZ, RZ, UR4 ;  /* 0x00000004ff0a7e24 */ /* 0x000fe4000f8e00ff */
[----:B------:R-:W-:Y:S07]  /*7d40*/  LEPC R20, `(.L_x_128) ;  /* 0x000000001014794e */ /* 0x000fee0000000000 */
[----:B-1--4-:R-:W-:Y:S05]  /*7d50*/  CALL.ABS.NOINC R2 ;  /* 0x0000000002007343 */ /* 0x012fea0003c00000 */
.L_x_128:
[C---:B-1----:R-:W-:Y:S01]  /*7d60*/  SHF.L.U32 R40, R48.reuse, 0x10, RZ ;  /* 0x0000001030287819 */ /* 0x042fe200000006ff */
[----:B------:R-:W-:Y:S05]  /*7d70*/  WARPSYNC.ALL ;  /* 0x0000000000007948 */ /* 0x000fea0003800000 */
[----:B------:R-:W-:Y:S01]  /*7d80*/  R2UR UR4, R39 ;  /* 0x00000000270472ca */ /* 0x000fe200000e0000 */
[----:B------:R-:W-:Y:S01]  /*7d90*/  BSSY.RECONVERGENT B0, `(.L_x_129) ;  /* 0x0000090000007945 */ /* 0x000fe20003800200 */
[----:B------:R-:W-:Y:S02]  /*7da0*/  LOP3.LUT R43, R48, 0xffff0000, RZ, 0xc0, !PT ;  /* 0xffff0000302b7812 */ /* 0x000fe400078ec0ff */
[----:B------:R-:W-:Y:S02]  /*7db0*/  LOP3.LUT R42, R49, 0xffff0000, RZ, 0xc0, !PT ;  /* 0xffff0000312a7812 */ /* 0x000fe400078ec0ff */
[----:B------:R-:W-:Y:S02]  /*7dc0*/  SHF.L.U32 R45, R51, 0x10, RZ ;  /* 0x00000010332d7819 */ /* 0x000fe400000006ff */
[----:B------:R-:W-:Y:S02]  /*7dd0*/  ISETP.NE.AND P6, PT, R98, RZ, PT ;  /* 0x000000ff6200720c */ /* 0x000fe40003fc5270 */
[----:B------:R-:W-:Y:S02]  /*7de0*/  MOV R52, UR46 ;  /* 0x0000002e00347c02 */ /* 0x000fe40008000f00 */
[----:B------:R-:W-:Y:S01]  /*7df0*/  MOV R61, UR57 ;  /* 0x00000039003d7c02 */ /* 0x000fe20008000f00 */
[----:B----4-:R-:W1:Y:S01]  /*7e00*/  LDTM.x32 R4, tmem[UR4+0x20] ;  /* 0x00002004000479ee */ /* 0x010e6200082c0000 */
[----:B------:R-:W-:Y:S02]  /*7e10*/  LOP3.LUT R44, R75, 0xffff0000, RZ, 0xc0, !PT ;  /* 0xffff00004b2c7812 */ /* 0x000fe400078ec0ff */
[----:B------:R-:W-:Y:S02]  /*7e20*/  ISETP.NE.AND P0, PT, R95, RZ, PT ;  /* 0x000000ff5f00720c */ /* 0x000fe40003f05270 */
[----:B------:R-:W-:Y:S03]  /*7e30*/  LEA R62, R46, UR44, 0x3 ;  /* 0x0000002c2e3e7c11 */ /* 0x000fe6000f8e18ff */
[----:B------:R-:W-:Y:S02]  /*7e40*/  @P6 LEA R52, R52, UR44, 0x3 ;  /* 0x0000002c34346c11 */ /* 0x000fe4000f8e18ff */
[----:B------:R-:W-:Y:S02]  /*7e50*/  @P6 SHF.L.U32 R63, R90, 0x1f, RZ ;  /* 0x0000001f5a3f6819 */ /* 0x000fe400000006ff */
[----:B------:R-:W-:Y:S04]  /*7e60*/  @P6 IADD3 R52, PT, PT, R52, 0x80, RZ ;  /* 0x0000008034346810 */ /* 0x000fe80007ffe0ff */
[----:B------:R-:W-:Y:S01]  /*7e70*/  @P6 PRMT R61, R61, 0x654, R52 ;  /* 0x000006543d3d6816 */ /* 0x000fe20000000034 */
[C---:B-1----:R-:W-:Y:S01]  /*7e80*/  FMUL R0, R38.reuse, R4 ;  /* 0x0000000426007220 */ /* 0x042fe20000400000 */
[C---:B------:R-:W-:Y:S01]  /*7e90*/  FMUL R2, R38.reuse, R5 ;  /* 0x0000000526027220 */ /* 0x040fe20000400000 */
[C---:B------:R-:W-:Y:S01]  /*7ea0*/  FMUL R3, R38.reuse, R6 ;  /* 0x0000000626037220 */ /* 0x040fe20000400000 */
[----:B------:R-:W-:Y:S01]  /*7eb0*/  FMUL R7, R38, R7 ;  /* 0x0000000726077220 */ /* 0x000fe20000400000 */
[----:B------:R-:W-:Y:S01]  /*7ec0*/  FFMA R0, R41, R40, R0 ;  /* 0x0000002829007223 */ /* 0x000fe20000000000 */
[----:B------:R-:W-:Y:S01]  /*7ed0*/  SHF.L.U32 R40, R49, 0x10, RZ ;  /* 0x0000001031287819 */ /* 0x000fe200000006ff */
[C---:B------:R-:W-:Y:S01]  /*7ee0*/  FFMA R2, R41.reuse, R43, R2 ;  /* 0x0000002b29027223 */ /* 0x040fe20000000002 */
[----:B------:R-:W-:Y:S01]  /*7ef0*/  SHF.L.U32 R43, R50, 0x10, RZ ;  /* 0x00000010322b7819 */ /* 0x000fe200000006ff */
[C---:B------:R-:W-:Y:S01]  /*7f00*/  FMUL R4, R38.reuse, R8 ;  /* 0x0000000826047220 */ /* 0x040fe20000400000 */
[----:B------:R-:W-:Y:S01]  /*7f10*/  FMUL R5, R38, R9 ;  /* 0x0000000926057220 */ /* 0x000fe20000400000 */
[C---:B------:R-:W-:Y:S01]  /*7f20*/  FFMA R3, R41.reuse, R40, R3 ;  /* 0x0000002829037223 */ /* 0x040fe20000000003 */
[----:B------:R-:W-:Y:S01]  /*7f30*/  LOP3.LUT R40, R50, 0xffff0000, RZ, 0xc0, !PT ;  /* 0xffff000032287812 */ /* 0x000fe200078ec0ff */
[----:B------:R-:W-:Y:S01]  /*7f40*/  FFMA R7, R41, R42, R7 ;  /* 0x0000002a29077223 */ /* 0x000fe20000000007 */
[----:B------:R-:W-:Y:S01]  /*7f50*/  LOP3.LUT R42, R51, 0xffff0000, RZ, 0xc0, !PT ;  /* 0xffff0000332a7812 */ /* 0x000fe200078ec0ff */
[----:B------:R-:W-:Y:S01]  /*7f60*/  FMUL R6, R38, R10 ;  /* 0x0000000a26067220 */ /* 0x000fe20000400000 */
[----:B------:R-:W-:Y:S01]  /*7f70*/  F2FP.BF16.F32.PACK_AB R52, R2, R0 ;  /* 0x000000000234723e */ /* 0x000fe200000010ff */
[----:B------:R-:W-:Y:S01]  /*7f80*/  FMUL R11, R38, R11 ;  /* 0x0000000b260b7220 */ /* 0x000fe20000400000 */
[----:B------:R-:W-:Y:S01]  /*7f90*/  F2FP.BF16.F32.PACK_AB R53, R7, R3 ;  /* 0x000000030735723e */ /* 0x000fe200000010ff */
        /* <DEDUP_REMOVED lines=20> */
[C---:B------:R-:W-:Y:S01]  /*80e0*/  FMUL R12, R38.reuse, R16 ;  /* 0x00000010260c7220 */ /* 0x040fe20000400000 */
        /* <DEDUP_REMOVED lines=13> */
[----:B------:R1:W-:Y:S01]  /*81c0*/  STS.128 [R93+0x2000], R52 ;  /* 0x002000345d007388 */ /* 0x0003e20000000c00 */
[----:B------:R-:W-:Y:S01]  /*81d0*/  F2FP.BF16.F32.PACK_AB R70, R13, R12 ;  /* 0x0000000c0d46723e */ /* 0x000fe200000010ff */
[----:B------:R-:W-:Y:S01]  /*81e0*/  FFMA R19, R41, R40, R19 ;  /* 0x0000002829137223 */ /* 0x000fe20000000013 */
[----:B------:R-:W-:Y:S01]  /*81f0*/  LOP3.LUT R40, R64, 0xffff0000, RZ, 0xc0, !PT ;  /* 0xffff000040287812 */ /* 0x000fe200078ec0ff */
[C---:B------:R-:W-:Y:S01]  /*8200*/  FMUL R16, R38.reuse, R20 ;  /* 0x0000001426107220 */ /* 0x040fe20000400000 */
[C---:B------:R-:W-:Y:S01]  /*8210*/  FMUL R17, R38.reuse, R21 ;  /* 0x0000001526117220 */ /* 0x040fe20000400000 */
[C---:B------:R-:W-:Y:S01]  /*8220*/  FMUL R18, R38.reuse, R22 ;  /* 0x0000001626127220 */ /* 0x040fe20000400000 */
[----:B------:R-:W-:Y:S01]  /*8230*/  F2FP.BF16.F32.PACK_AB R71, R19, R14 ;  /* 0x0000000e1347723e */ /* 0x000fe200000010ff */
[----:B------:R-:W-:Y:S01]  /*8240*/  FMUL R23, R38, R23 ;  /* 0x0000001726177220 */ /* 0x000fe20000400000 */
[----:B------:R-:W-:Y:S01]  /*8250*/  FFMA R16, R41, R43, R16 ;  /* 0x0000002b29107223 */ /* 0x000fe20000000010 */
[----:B------:R-:W-:Y:S01]  /*8260*/  SHF.L.U32 R43, R67, 0x10, RZ ;  /* 0x00000010432b7819 */ /* 0x000fe200000006ff */
[C---:B------:R-:W-:Y:S01]  /*8270*/  FFMA R17, R41.reuse, R40, R17 ;  /* 0x0000002829117223 */ /* 0x040fe20000000011 */
[----:B------:R1:W-:Y:S01]  /*8280*/  STS.128 [R92+0x2010], R68 ;  /* 0x002010445c007388 */ /* 0x0003e20000000c00 */
        /* <DEDUP_REMOVED lines=8> */
[C---:B------:R-:W-:Y:S01]  /*8310*/  FMUL R22, R38.reuse, R26 ;  /* 0x0000001a26167220 */ /* 0x040fe20000400000 */
[----:B------:R-:W-:Y:S01]  /*8320*/  FFMA R20, R41, R40, R20 ;  /* 0x0000002829147223 */ /* 0x000fe20000000014 */
[----:B------:R-:W-:Y:S01]  /*8330*/  LOP3.LUT R40, R67, 0xffff0000, RZ, 0xc0, !PT ;  /* 0xffff000043287812 */ /* 0x000fe200078ec0ff */
[C---:B------:R-:W-:Y:S01]  /*8340*/  FFMA R21, R41.reuse, R42, R21 ;  /* 0x0000002a29157223 */ /* 0x040fe20000000015 */
[C---:B------:R-:W-:Y:S01]  /*8350*/  FFMA R22, R41.reuse, R43, R22 ;  /* 0x0000002b29167223 */ /* 0x040fe20000000016 */
[----:B------:R-:W-:Y:S01]  /*8360*/  FMUL R27, R38, R27 ;  /* 0x0000001b261b7220 */ /* 0x000fe20000400000 */
[----:B------:R-:W-:Y:S01]  /*8370*/  SHF.L.U32 R43, R72, 0x10, RZ ;  /* 0x00000010482b7819 */ /* 0x000fe200000006ff */
[----:B------:R-:W-:Y:S01]  /*8380*/  FMUL R24, R38, R28 ;  /* 0x0000001c26187220 */ /* 0x000fe20000400000 */
[----:B------:R-:W-:Y:S01]  /*8390*/  LOP3.LUT R42, R72, 0xffff0000, RZ, 0xc0, !PT ;  /* 0xffff0000482a7812 */ /* 0x000fe200078ec0ff */
[C---:B------:R-:W-:Y:S01]  /*83a0*/  FMUL R25, R38.reuse, R29 ;  /* 0x0000001d26197220 */ /* 0x040fe20000400000 */
[C---:B------:R-:W-:Y:S01]  /*83b0*/  FMUL R26, R38.reuse, R30 ;  /* 0x0000001e261a7220 */ /* 0x040fe20000400000 */
[C---:B------:R-:W-:Y:S01]  /*83c0*/  FFMA R27, R41.reuse, R40, R27 ;  /* 0x00000028291b7223 */ /* 0x040fe2000000001b */
[----:B------:R-:W-:Y:S01]  /*83d0*/  FFMA R24, R41, R43, R24 ;  /* 0x0000002b29187223 */ /* 0x000fe20000000018 */
[----:B------:R-:W-:Y:S01]  /*83e0*/  LOP3.LUT R40, R73, 0xffff0000, RZ, 0xc0, !PT ;  /* 0xffff000049287812 */ /* 0x000fe200078ec0ff */
[C---:B------:R-:W-:Y:S01]  /*83f0*/  FFMA R25, R41.reuse, R42, R25 ;  /* 0x0000002a29197223 */ /* 0x040fe20000000019 */
[----:B------:R-:W-:Y:S01]  /*8400*/  FMUL R31, R38, R31 ;  /* 0x0000001f261f7220 */ /* 0x000fe20000400000 */
[----:B------:R-:W-:Y:S01]  /*8410*/  SHF.L.U32 R43, R74, 0x10, RZ ;  /* 0x000000104a2b7819 */ /* 0x000fe200000006ff */
[----:B------:R-:W-:Y:S01]  /*8420*/  FFMA R26, R41, R45, R26 ;  /* 0x0000002d291a7223 */ /* 0x000fe2000000001a */
        /* <DEDUP_REMOVED lines=29> */
[----:B------:R-:W-:Y:S02]  /*8600*/  UIADD3 UR9, UPT, UPT, UR49, 0x20, URZ ;  /* 0x0000002031097890 */ /* 0x000fe4000fffe0ff */
[----:B------:R-:W-:Y:S01]  /*8610*/  UIADD3 UR8, UPT, UPT, UR44, 0x2200, URZ ;  /* 0x000022002c087890 */ /* 0x000fe2000fffe0ff */
[----:B------:R-:W-:Y:S01]  /*8620*/  UMOV UR10, UR50 ;  /* 0x00000032000a7c82 */ /* 0x000fe20008000000 */
[----:B------:R-:W-:Y:S01]  /*8630*/  UMOV UR11, UR36 ;  /* 0x00000024000b7c82 */ /* 0x000fe20008000000 */
[----:B---3--:R-:W-:Y:S04]  /*8640*/  UIADD3 UR4, UP0, UPT, UR6, 0xa80, URZ ;  /* 0x00000a8006047890 */ /* 0x008fe8000ff1e0ff */
[----:B------:R-:W-:Y:S09]  /*8650*/  UIADD3.X UR5, UPT, UPT, URZ, UR7, URZ, UP0, !UPT ;  /* 0x00000007ff057290 */ /* 0x000ff200087fe4ff */
[----:B------:R3:W-:Y:S01]  /*8660*/  UTMASTG.3D [UR8], [UR4] ;  /* 0x00000008040073b5 */ /* 0x0007e20008010000 */
[----:B------:R0:W-:Y:S01]  /*8670*/  UTMACMDFLUSH ;  /* 0x00000000000079b7 */ /* 0x0001e20000000000 */
[----:B---3--:R-:W-:Y:S04]  /*8680*/  DEPBAR.LE SB0, 0x1 ;  /* 0x000080400000791a */ /* 0x008fe80000000000 */
.L_x_130:
[----:B------:R-:W-:Y:S05]  /*8690*/  BSYNC.RECONVERGENT B0 ;  /* 0x0000000000007941 */ /* 0x000fea0003800200 */
.L_x_129:
[----:B------:R-:W-:Y:S01]  /*86a0*/  BAR.SYNC.DEFER_BLOCKING 0x1, 0x80 ;  /* 0x0042000000007b1d */ /* 0x000fe20000010000 */
[----:B------:R-:W-:Y:S04]  /*86b0*/  UIADD3 UR4, UPT, UPT, UR46, 0x1, URZ ;  /* 0x000000012e047890 */ /* 0x000fe8000fffe0ff */
[----:B------:R-:W-:Y:S04]  /*86c0*/  UISETP.NE.AND UP0, UPT, UR4, 0x4, UPT ;  /* 0x000000040400788c */ /* 0x000fe8000bf05270 */
[----:B------:R-:W-:Y:S01]  /*86d0*/  USEL UR45, UR4, URZ, UP0 ;  /* 0x000000ff042d7287 */ /* 0x000fe20008000000 */
[----:B------:R3:W-:Y:S01]  /*86e0*/  @P6 SYNCS.ARRIVE.TRANS64.RED.A1T0 RZ, [R61+URZ], RZ ;  /* 0x000000ff3dff69a7 */ /* 0x0007e200081004ff */
[----:B------:R-:W-:Y:S01]  /*86f0*/  BSSY B1, `(.L_x_131) ;  /* 0x0000017000017945 */ /* 0x000fe20003800000 */
[----:B------:R-:W4:Y:S02]  /*8700*/  @P6 SYNCS.PHASECHK.TRANS64.TRYWAIT P0, [R62+URZ+0x60], R63 ;  /* 0x0000603f3e0065a7 */ /* 0x000f2400080011ff */
[----:B----4-:R-:W-:Y:S01]  /*8710*/  @P6 SEL R47, RZ, 0x1, !P0 ;  /* 0x00000001ff2f6807 */ /* 0x010fe20004000000 */
[----:B---3--:R-:W-:Y:S06]  /*8720*/  @!P6 BRA `(.L_x_132) ;  /* 0x00000000004ce947 */ /* 0x008fec0003800000 */
        /* <DEDUP_REMOVED lines=9> */
[----:B------:R-:W-:Y:S04]  /*87c0*/  SHF.L.U32 R5, R90, 0x1f, RZ ;  /* 0x0000001f5a057819 */ /* 0x000fe800000006ff */
[----:B------:R-:W3:Y:S02]  /*87d0*/  SYNCS.PHASECHK.TRANS64.TRYWAIT P0, [R62+URZ+0x60], R5 ;  /* 0x000060053e0075a7 */ /* 0x000ee400080011ff */
[----:B---3--:R-:W-:Y:S05]  /*87e0*/  @!P0 BRA `(.L_x_135) ;  /* 0x0000002400c48947 */ /* 0x008fea0003800000 */
.L_x_134:
[----:B------:R-:W-:Y:S05]  /*87f0*/  BSYNC B0 ;  /* 0x0000000000007941 */ /* 0x000fea0003800000 */
.L_x_133:
[----:B------:R-:W-:Y:S02]  /*8800*/  ISETP.NE.AND P0, PT, R60, RZ, PT ;  /* 0x000000ff3c00720c */ /* 0x000fe40003f05270 */
[----:B------:R-:W-:Y:S11]  /*8810*/  IADD3 R46, PT, PT, R46, 0x1, RZ ;  /* 0x000000012e2e7810 */ /* 0x000ff60007ffe0ff */
[----:B------:R4:W1:Y:S04]  /*8820*/  @P0 LDS.128 R48, [R4] ;  /* 0x0000000004300984 */ /* 0x0008680000000c00 */
[----:B------:R4:W1:Y:S04]  /*8830*/  @P0 LDS.128 R56, [R3+0x10] ;  /* 0x0000100003380984 */ /* 0x0008680000000c00 */
[----:B------:R4:W1:Y:S04]  /*8840*/  @P0 LDS.128 R64, [R2+0x20] ;  /* 0x0000200002400984 */ /* 0x0008680000000c00 */
[----:B------:R4:W1:Y:S02]  /*8850*/  @P0 LDS.128 R72, [R0+0x30] ;  /* 0x0000300000480984 */ /* 0x0008640000000c00 */
.L_x_132:
[----:B------:R-:W-:Y:S05]  /*8860*/  BSYNC B1 ;  /* 0x0000000000017941 */ /* 0x000fea0003800000 */
.L_x_131:
[----:B----4-:R-:W-:Y:S05]  /*8870*/  VIADD R0, R39, 0x40 ;  /* 0x0000004027007836 */ /* 0x010fea0000000000 */
        /* <DEDUP_REMOVED lines=9> */
[----:B------:R-:W4:Y:S01]  /*8910*/  LDCU.64 UR6, c[0x4][0x78] ;  /* 0x01000f00ff0677ac */ /* 0x000f220008000a00 */
[----:B------:R-:W1:Y:S01]  /*8920*/  LDC.64 R2, c[0x4][R3] ;  /* 0x0100000003027b82 */ /* 0x000e620000000a00 */
[----:B------:R-:W5:Y:S01]  /*8930*/  LDCU.64 UR4, c[0x4][0x10] ;  /* 0x01000200ff0477ac */ /* 0x000f620008000a00 */
[----:B---3--:R-:W-:Y:S01]  /*8940*/  MOV R5, UR9 ;  /* 0x0000000900057c02 */ /* 0x008fe20008000f00 */
[----:B------:R-:W-:Y:S01]  /*8950*/  IMAD.U32 R4, RZ, RZ, UR8 ;  /* 0x00000008ff047e24 */ /* 0x000fe2000f8e00ff */
[----:B----4-:R-:W-:Y:S01]  /*8960*/  MOV R7, UR7 ;  /* 0x0000000700077c02 */ /* 0x010fe20008000f00 */
[----:B------:R-:W-:Y:S01]  /*8970*/  IMAD.U32 R6, RZ, RZ, UR6 ;  /* 0x00000006ff067e24 */ /* 0x000fe2000f8e00ff */
[----:B-----5:R-:W-:Y:S01]  /*8980*/  MOV R11, UR5 ;  /* 0x00000005000b7c02 */ /* 0x020fe20008000f00 */
[----:B------:R-:W-:Y:S02]  /*8990*/  IMAD.U32 R10, RZ, RZ, UR4 ;  /* 0x00000004ff0a7e24 */ /* 0x000fe4000f8e00ff */
[----:B------:R-:W-:Y:S07]  /*89a0*/  LEPC R20, `(.L_x_136) ;  /* 0x000000001014794e */ /* 0x000fee0000000000 */
[----:B-12---:R-:W-:Y:S05]  /*89b0*/  CALL.ABS.NOINC R2 ;  /* 0x0000000002007343 */ /* 0x006fea0003c00000 */
.L_x_136:
        /* <DEDUP_REMOVED lines=10> */
[----:B---3--:R-:W1:Y:S01]  /*8a60*/  LDTM.x32 R4, tmem[UR4+0x40] ;  /* 0x00004004000479ee */ /* 0x008e6200082c0000 */
        /* <DEDUP_REMOVED lines=136> */
.L_x_138:
[----:B------:R-:W-:Y:S05]  /*92f0*/  BSYNC.RECONVERGENT B0 ;  /* 0x0000000000007941 */ /* 0x000fea0003800200 */
.L_x_137:
        /* <DEDUP_REMOVED lines=21> */
.L_x_142:
[----:B------:R-:W-:Y:S05]  /*9450*/  BSYNC B0 ;  /* 0x0000000000007941 */ /* 0x000fea0003800000 */
.L_x_141:
[----:B------:R-:W-:Y:S11]  /*9460*/  ISETP.NE.AND P0, PT, R60, RZ, PT ;  /* 0x000000ff3c00720c */ /* 0x000ff60003f05270 */
[----:B------:R-:W-:Y:S02]  /*9470*/  @!UPT UIADD3 URZ, UPT, UPT, URZ, URZ, URZ ;  /* 0x000000fffffff290 */ /* 0x000fe4000fffe0ff */
[----:B------:R4:W1:Y:S04]  /*9480*/  @P0 LDS.128 R48, [R3] ;  /* 0x0000000003300984 */ /* 0x0008680000000c00 */
[----:B------:R4:W1:Y:S04]  /*9490*/  @P0 LDS.128 R56, [R2+0x10] ;  /* 0x0000100002380984 */ /* 0x0008680000000c00 */
[----:B------:R4:W1:Y:S04]  /*94a0*/  @P0 LDS.128 R64, [R0+0x20] ;  /* 0x0000200000400984 */ /* 0x0008680000000c00 */
[----:B------:R4:W1:Y:S02]  /*94b0*/  @P0 LDS.128 R72, [R46+0x30] ;  /* 0x000030002e480984 */ /* 0x0008640000000c00 */
.L_x_140:
[----:B------:R-:W-:Y:S05]  /*94c0*/  BSYNC B1 ;  /* 0x0000000000017941 */ /* 0x000fea0003800000 */
.L_x_139:
        /* <DEDUP_REMOVED lines=21> */
.L_x_144:
[----:B------:R-:W-:Y:S01]  /*9620*/  ISETP.NE.AND P0, PT, R95, RZ, PT ;  /* 0x000000ff5f00720c */ /* 0x000fe20003f05270 */
[----:B------:R-:W-:Y:S05]  /*9630*/  WARPSYNC.ALL ;  /* 0x0000000000007948 */ /* 0x000fea0003800000 */
[----:B------:R-:W-:Y:S01]  /*9640*/  R2UR UR4, R39 ;  /* 0x00000000270472ca */ /* 0x000fe200000e0000 */
[----:B------:R-:W-:Y:S01]  /*9650*/  BSSY.RECONVERGENT B0, `(.L_x_145) ;  /* 0x000008c000007945 */ /* 0x000fe20003800200 */
[C---:B-1----:R-:W-:Y:S02]  /*9660*/  SHF.L.U32 R40, R48.reuse, 0x10, RZ ;  /* 0x0000001030287819 */ /* 0x042fe400000006ff */
[----:B------:R-:W-:Y:S02]  /*9670*/  LOP3.LUT R42, R48, 0xffff0000, RZ, 0xc0, !PT ;  /* 0xffff0000302a7812 */ /* 0x000fe400078ec0ff */
[C---:B------:R-:W-:Y:S02]  /*9680*/  SHF.L.U32 R43, R49.reuse, 0x10, RZ ;  /* 0x00000010312b7819 */ /* 0x040fe400000006ff */
[----:B------:R-:W-:Y:S02]  /*9690*/  LOP3.LUT R44, R49, 0xffff0000, RZ, 0xc0, !PT ;  /* 0xffff0000312c7812 */ /* 0x000fe400078ec0ff */
[C---:B------:R-:W-:Y:S02]  /*96a0*/  SHF.L.U32 R45, R50.reuse, 0x10, RZ ;  /* 0x00000010322d7819 */ /* 0x040fe400000006ff */
[----:B------:R-:W-:Y:S01]  /*96b0*/  LOP3.LUT R46, R50, 0xffff0000, RZ, 0xc0, !PT ;  /* 0xffff0000322e7812 */ /* 0x000fe200078ec0ff */
[----:B---3--:R-:W1:Y:S01]  /*96c0*/  LDTM.x32 R4, tmem[UR4+0x60] ;  /* 0x00006004000479ee */ /* 0x008e6200082c0000 */
[C---:B------:R-:W-:Y:S01]  /*96d0*/  SHF.L.U32 R47, R51.reuse, 0x10, RZ ;  /* 0x00000010332f7819 */ /* 0x040fe200000006ff */
[----:B------:R-:W-:Y:S01]  /*96e0*/  NOP ;  /* 0x0000000000007918 */ /* 0x000fe20000000000 */
[----:B------:R-:W-:Y:S02]  /*96f0*/  LOP3.LUT R48, R51, 0xffff0000, RZ, 0xc0, !PT ;  /* 0xffff000033307812 */ /* 0x000fe400078ec0ff */
[C---:B------:R-:W-:Y:S02]  /*9700*/  SHF.L.U32 R49, R56.reuse, 0x10, RZ ;  /* 0x0000001038317819 */ /* 0x040fe400000006ff */
[----:B------:R-:W-:Y:S02]  /*9710*/  LOP3.LUT R51, R56, 0xffff0000, RZ, 0xc0, !PT ;  /* 0xffff000038337812 */ /* 0x000fe400078ec0ff */
[C---:B------:R-:W-:Y:S02]  /*9720*/  SHF.L.U32 R50, R57.reuse, 0x10, RZ ;  /* 0x0000001039327819 */ /* 0x040fe400000006ff */
[----:B------:R-:W-:Y:S02]  /*9730*/  LOP3.LUT R52, R57, 0xffff0000, RZ, 0xc0, !PT ;  /* 0xffff000039347812 */ /* 0x000fe400078ec0ff */
[C---:B------:R-:W-:Y:S02]  /*9740*/  SHF.L.U32 R53, R58.reuse, 0x10, RZ ;  /* 0x000000103a357819 */ /* 0x040fe400000006ff */
[----:B------:R-:W-:Y:S02]  /*9750*/  LOP3.LUT R54, R58, 0xffff0000, RZ, 0xc0, !PT ;  /* 0xffff00003a367812 */ /* 0x000fe400078ec0ff */
[----:B------:R-:W-:Y:S02]  /*9760*/  SHF.L.U32 R55, R59, 0x10, RZ ;  /* 0x000000103b377819 */ /* 0x000fe400000006ff */
[----:B------:R-:W-:Y:S02]  /*9770*/  IADD3 R99, PT, PT, R99, 0xe0, RZ ;  /* 0x000000e063637810 */ /* 0x000fe40007ffe0ff */
[----:B------:R-:W-:Y:S02]  /*9780*/  LOP3.LUT R56, R59, 0xffff0000, RZ, 0xc0, !PT ;  /* 0xffff00003b387812 */ /* 0x000fe400078ec0ff */
[----:B------:R-:W-:Y:S01]  /*9790*/  SHF.L.U32 R57, R64, 0x10, RZ ;  /* 0x0000001040397819 */ /* 0x000fe200000006ff */
[----:B-1----:R-:W-:Y:S01]  /*97a0*/  FMUL R4, R38, R4 ;  /* 0x0000000426047220 */ /* 0x002fe20000400000 */
[----:B------:R-:W-:Y:S01]  /*97b0*/  LOP3.LUT R58, R64, 0xffff0000, RZ, 0xc0, !PT ;  /* 0xffff0000403a7812 */ /* 0x000fe200078ec0ff */
[C---:B------:R-:W-:Y:S01]  /*97c0*/  FMUL R5, R38.reuse, R5 ;  /* 0x0000000526057220 */ /* 0x040fe20000400000 */
[----:B------:R-:W-:Y:S01]  /*97d0*/  LOP3.LUT R99, R99, 0xfefffff8, RZ, 0xc0, !PT ;  /* 0xfefffff863637812 */ /* 0x000fe200078ec0ff */
[C---:B------:R-:W-:Y:S01]  /*97e0*/  FFMA R4, R41.reuse, R40, R4 ;  /* 0x0000002829047223 */ /* 0x040fe20000000004 */
[C---:B------:R-:W-:Y:S01]  /*97f0*/  FMUL R6, R38.reuse, R6 ;  /* 0x0000000626067220 */ /* 0x040fe20000400000 */
[----:B------:R-:W-:Y:S01]  /*9800*/  FFMA R5, R41, R42, R5 ;  /* 0x0000002a29057223 */ /* 0x000fe20000000005 */
[----:B------:R-:W-:Y:S01]  /*9810*/  SHF.L.U32 R59, R65, 0x10, RZ ;  /* 0x00000010413b7819 */ /* 0x000fe200000006ff */
[----:B------:R1:W-:Y:S01]  /*9820*/  SYNCS.ARRIVE.TRANS64.RED.A1T0 RZ, [R99+URZ], RZ ;  /* 0x000000ff63ff79a7 */ /* 0x0003e200081004ff */
[----:B------:R-:W-:Y:S01]  /*9830*/  FFMA R6, R41, R43, R6 ;  /* 0x0000002b29067223 */ /* 0x000fe20000000006 */
[C---:B------:R-:W-:Y:S01]  /*9840*/  FMUL R7, R38.reuse, R7 ;  /* 0x0000000726077220 */ /* 0x040fe20000400000 */
[----:B------:R-:W-:Y:S01]  /*9850*/  F2FP.BF16.F32.PACK_AB R100, R5, R4 ;  /* 0x000000040564723e */ /* 0x000fe200000010ff */
[C---:B------:R-:W-:Y:S01]  /*9860*/  FMUL R8, R38.reuse, R8 ;  /* 0x0000000826087220 */ /* 0x040fe20000400000 */
[----:B------:R-:W-:Y:S01]  /*9870*/  FMUL R9, R38, R9 ;  /* 0x0000000926097220 */ /* 0x000fe20000400000 */
[----:B------:R-:W-:Y:S01]  /*9880*/  LOP3.LUT R60, R65, 0xffff0000, RZ, 0xc0, !PT ;  /* 0xffff0000413c7812 */ /* 0x000fe200078ec0ff */
[C---:B------:R-:W-:Y:S01]  /*9890*/  FFMA R7, R41.reuse, R44, R7 ;  /* 0x0000002c29077223 */ /* 0x040fe20000000007 */
[C---:B------:R-:W-:Y:S01]  /*98a0*/  FFMA R8, R41.reuse, R45, R8 ;  /* 0x0000002d29087223 */ /* 0x040fe20000000008 */
[----:B------:R-:W-:Y:S01]  /*98b0*/  SHF.L.U32 R61, R66, 0x10, RZ ;  /* 0x00000010423d7819 */ /* 0x000fe200000006ff */
[----:B------:R-:W-:Y:S01]  /*98c0*/  FFMA R9, R41, R46, R9 ;  /* 0x0000002e29097223 */ /* 0x000fe20000000009 */
[C---:B------:R-:W-:Y:S01]  /*98d0*/  FMUL R10, R38.reuse, R10 ;  /* 0x0000000a260a7220 */ /* 0x040fe20000400000 */
[----:B------:R-:W-:Y:S01]  /*98e0*/  F2FP.BF16.F32.PACK_AB R101, R7, R6 ;  /* 0x000000060765723e */ /* 0x000fe200000010ff */
[C---:B------:R-:W-:Y:S01]  /*98f0*/  FMUL R11, R38.reuse, R11 ;  /* 0x0000000b260b7220 */ /* 0x040fe20000400000 */
[----:B------:R-:W-:Y:S01]  /*9900*/  FMUL R0, R38, R12 ;  /* 0x0000000c26007220 */ /* 0x000fe20000400000 */
[----:B------:R-:W-:Y:S01]  /*9910*/  F2FP.BF16.F32.PACK_AB R102, R9, R8 ;  /* 0x000000080966723e */ /* 0x000fe200000010ff */
[C---:B------:R-:W-:Y:S01]  /*9920*/  FFMA R10, R41.reuse, R47, R10 ;  /* 0x0000002f290a7223 */ /* 0x040fe2000000000a */
[C---:B------:R-:W-:Y:S01]  /*9930*/  FFMA R11, R41.reuse, R48, R11 ;  /* 0x00000030290b7223 */ /* 0x040fe2000000000b */
[----:B------:R-:W-:Y:S01]  /*9940*/  LOP3.LUT R62, R66, 0xffff0000, RZ, 0xc0, !PT ;  /* 0xffff0000423e7812 */ /* 0x000fe200078ec0ff */
[----:B------:R-:W-:Y:S01]  /*9950*/  FFMA R0, R41, R49, R0 ;  /* 0x0000003129007223 */ /* 0x000fe20000000000 */
[C---:B------:R-:W-:Y:S01]  /*9960*/  FMUL R2, R38.reuse, R13 ;  /* 0x0000000d26027220 */ /* 0x040fe20000400000 */
[----:B------:R-:W-:Y:S01]  /*9970*/  SHF.L.U32 R63, R67, 0x10, RZ ;  /* 0x00000010433f7819 */ /* 0x000fe200000006ff */
[C---:B------:R-:W-:Y:S01]  /*9980*/  FMUL R3, R38.reuse, R14 ;  /* 0x0000000e26037220 */ /* 0x040fe20000400000 */
[----:B------:R-:W-:Y:S01]  /*9990*/  F2FP.BF16.F32.PACK_AB R103, R11, R10 ;  /* 0x0000000a0b67723e */ /* 0x000fe200000010ff */
[----:B------:R-:W-:Y:S01]  /*99a0*/  FFMA R2, R41, R51, R2 ;  /* 0x0000003329027223 */ /* 0x000fe20000000002 */
[C---:B------:R-:W-:Y:S01]  /*99b0*/  FMUL R15, R38.reuse, R15 ;  /* 0x0000000f260f7220 */ /* 0x040fe20000400000 */
[C---:B------:R-:W-:Y:S01]  /*99c0*/  FMUL R12, R38.reuse, R16 ;  /* 0x00000010260c7220 */ /* 0x040fe20000400000 */
[----:B------:R-:W-:Y:S01]  /*99d0*/  FMUL R13, R38, R17 ;  /* 0x00000011260d7220 */ /* 0x000fe20000400000 */
[----:B------:R1:W-:Y:S01]  /*99e0*/  STS.128 [R93+0x6000], R100 ;  /* 0x006000645d007388 */ /* 0x0003e20000000c00 */
[----:B------:R-:W-:Y:S01]  /*99f0*/  LOP3.LUT R64, R67, 0xffff0000, RZ, 0xc0, !PT ;  /* 0xffff000043407812 */ /* 0x000fe200078ec0ff */
[C---:B------:R-:W-:Y:S01]  /*9a00*/  FFMA R3, R41.reuse, R50, R3 ;  /* 0x0000003229037223 */ /* 0x040fe20000000003 */
[----:B------:R-:W-:Y:S01]  /*9a10*/  SHF.L.U32 R65, R72, 0x10, RZ ;  /* 0x0000001048417819 */ /* 0x000fe200000006ff */
[C---:B------:R-:W-:Y:S01]  /*9a20*/  FFMA R15, R41.reuse, R52, R15 ;  /* 0x00000034290f7223 */ /* 0x040fe2000000000f */
[----:B------:R-:W-:Y:S01]  /*9a30*/  F2FP.BF16.F32.PACK_AB R104, R2, R0 ;  /* 0x000000000268723e */ /* 0x000fe200000010ff */
[C---:B------:R-:W-:Y:S01]  /*9a40*/  FFMA R12, R41.reuse, R53, R12 ;  /* 0x00000035290c7223 */ /* 0x040fe2000000000c */
[C---:B------:R-:W-:Y:S01]  /*9a50*/  FFMA R13, R41.reuse, R54, R13 ;  /* 0x00000036290d7223 */ /* 0x040fe2000000000d */
[C---:B------:R-:W-:Y:S01]  /*9a60*/  FMUL R14, R38.reuse, R18 ;  /* 0x00000012260e7220 */ /* 0x040fe20000400000 */
[C---:B------:R-:W-:Y:S01]  /*9a70*/  FMUL R19, R38.reuse, R19 ;  /* 0x0000001326137220 */ /* 0x040fe20000400000 */
[C---:B------:R-:W-:Y:S01]  /*9a80*/  FMUL R16, R38.reuse, R20 ;  /* 0x0000001426107220 */ /* 0x040fe20000400000 */
[C---:B------:R-:W-:Y:S01]  /*9a90*/  FMUL R17, R38.reuse, R21 ;  /* 0x0000001526117220 */ /* 0x040fe20000400000 */
[C---:B------:R-:W-:Y:S01]  /*9aa0*/  FFMA R14, R41.reuse, R55, R14 ;  /* 0x00000037290e7223 */ /* 0x040fe2000000000e */
        /* <DEDUP_REMOVED lines=9> */
[----:B------:R-:W-:Y:S01]  /*9b40*/  FFMA R23, R41, R60, R23 ;  /* 0x0000003c29177223 */ /* 0x000fe20000000017 */
[C---:B------:R-:W-:Y:S01]  /*9b50*/  FMUL R27, R38.reuse, R27 ;  /* 0x0000001b261b7220 */ /* 0x040fe20000400000 */
[----:B------:R-:W-:Y:S01]  /*9b60*/  F2FP.BF16.F32.PACK_AB R105, R15, R3 ;  /* 0x000000030f69723e */ /* 0x000fe200000010ff */
[----:B------:R-:W-:Y:S01]  /*9b70*/  FFMA R20, R41, R61, R20 ;  /* 0x0000003d29147223 */ /* 0x000fe20000000014 */
[----:B------:R-:W-:Y:S01]  /*9b80*/  F2FP.BF16.F32.PACK_AB R106, R13, R12 ;  /* 0x0000000c0d6a723e */ /* 0x000fe200000010ff */
[----:B------:R-:W-:Y:S01]  /*9b90*/  FMUL R24, R38, R28 ;  /* 0x0000001c26187220 */ /* 0x000fe20000400000 */
[----:B------:R-:W-:Y:S01]  /*9ba0*/  F2FP.BF16.F32.PACK_AB R107, R19, R14 ;  /* 0x0000000e136b723e */ /* 0x000fe200000010ff */
[----:B------:R-:W-:Y:S01]  /*9bb0*/  FFMA R21, R41, R62, R21 ;  /* 0x0000003e29157223 */ /* 0x000fe20000000015 */
[----:B------:R-:W-:Y:S01]  /*9bc0*/  LOP3.LUT R66, R72, 0xffff0000, RZ, 0xc0, !PT ;  /* 0xffff000048427812 */ /* 0x000fe200078ec0ff */
[C---:B------:R-:W-:Y:S01]  /*9bd0*/  FMUL R25, R38.reuse, R29 ;  /* 0x0000001d26197220 */ /* 0x040fe20000400000 */
[----:B------:R-:W-:Y:S01]  /*9be0*/  SHF.L.U32 R67, R73, 0x10, RZ ;  /* 0x0000001049437819 */ /* 0x000fe200000006ff */
[----:B------:R1:W-:Y:S01]  /*9bf0*/  STS.128 [R92+0x6010], R104 ;  /* 0x006010685c007388 */ /* 0x0003e20000000c00 */
[----:B------:R-:W-:Y:S01]  /*9c00*/  FFMA R22, R41, R63, R22 ;  /* 0x0000003f29167223 */ /* 0x000fe20000000016 */
[----:B------:R-:W-:Y:S01]  /*9c10*/  LOP3.LUT R68, R73, 0xffff0000, RZ, 0xc0, !PT ;  /* 0xffff000049447812 */ /* 0x000fe200078ec0ff */
[----:B------:R-:W-:Y:S01]  /*9c20*/  FMUL R26, R38, R30 ;  /* 0x0000001e261a7220 */ /* 0x000fe20000400000 */
[C---:B------:R-:W-:Y:S01]  /*9c30*/  FFMA R27, R41.reuse, R64, R27 ;  /* 0x00000040291b7223 */ /* 0x040fe2000000001b */
[----:B------:R-:W-:Y:S01]  /*9c40*/  SHF.L.U32 R69, R74, 0x10, RZ ;  /* 0x000000104a457819 */ /* 0x000fe200000006ff */
[----:B------:R-:W-:Y:S01]  /*9c50*/  FMUL R31, R38, R31 ;  /* 0x0000001f261f7220 */ /* 0x000fe20000400000 */
[C---:B------:R-:W-:Y:S01]  /*9c60*/  FFMA R24, R41.reuse, R65, R24 ;  /* 0x0000004129187223 */ /* 0x040fe20000000018 */
[----:B------:R-:W-:Y:S01]  /*9c70*/  LOP3.LUT R70, R74, 0xffff0000, RZ, 0xc0, !PT ;  /* 0xffff00004a467812 */ /* 0x000fe200078ec0ff */
[C---:B------:R-:W-:Y:S01]  /*9c80*/  FMUL R28, R38.reuse, R32 ;  /* 0x00000020261c7220 */ /* 0x040fe20000400000 */
[----:B------:R-:W-:Y:S01]  /*9c90*/  FFMA R25, R41, R66, R25 ;  /* 0x0000004229197223 */ /* 0x000fe20000000019 */
[----:B------:R-:W-:Y:S01]  /*9ca0*/  SHF.L.U32 R71, R75, 0x10, RZ ;  /* 0x000000104b477819 */ /* 0x000fe200000006ff */
[C---:B------:R-:W-:Y:S01]  /*9cb0*/  FMUL R29, R38.reuse, R33 ;  /* 0x00000021261d7220 */ /* 0x040fe20000400000 */
[----:B------:R-:W-:Y:S01]  /*9cc0*/  FFMA R26, R41, R67, R26 ;  /* 0x00000043291a7223 */ /* 0x000fe2000000001a */
[----:B------:R-:W-:Y:S01]  /*9cd0*/  LOP3.LUT R72, R75, 0xffff0000, RZ, 0xc0, !PT ;  /* 0xffff00004b487812 */ /* 0x000fe200078ec0ff */
        /* <DEDUP_REMOVED lines=8> */
[----:B------:R-:W-:Y:S01]  /*9d60*/  FFMA R30, R41, R71, R30 ;  /* 0x00000047291e7223 */ /* 0x000fe2000000001e */
[----:B------:R-:W-:Y:S01]  /*9d70*/  F2FP.BF16.F32.PACK_AB R111, R27, R22 ;  /* 0x000000161b6f723e */ /* 0x000fe200000010ff */
[----:B------:R-:W-:Y:S01]  /*9d80*/  FFMA R35, R41, R72, R35 ;  /* 0x0000004829237223 */ /* 0x000fe20000000023 */
[----:B------:R-:W-:Y:S02]  /*9d90*/  F2FP.BF16.F32.PACK_AB R112, R25, R24 ;  /* 0x000000181970723e */ /* 0x000fe400000010ff */
[----:B------:R-:W-:Y:S01]  /*9da0*/  F2FP.BF16.F32.PACK_AB R113, R31, R26 ;  /* 0x0000001a1f71723e */ /* 0x000fe200000010ff */
[----:B------:R1:W-:Y:S01]  /*9db0*/  STS.128 [R91+0x6020], R108 ;  /* 0x0060206c5b007388 */ /* 0x0003e20000000c00 */
        /* <DEDUP_REMOVED lines=21> */
.L_x_146:
[----:B------:R-:W-:Y:S05]  /*9f10*/  BSYNC.RECONVERGENT B0 ;  /* 0x0000000000007941 */ /* 0x000fea0003800200 */
.L_x_145:
[----:B------:R-:W-:Y:S01]  /*9f20*/  BAR.SYNC.DEFER_BLOCKING 0x1, 0x80 ;  /* 0x0042000000007b1d */ /* 0x000fe20000010000 */
[----:B------:R-:W-:Y:S01]  /*9f30*/  UISETP.NE.AND UP0, UPT, UR47, -0x4, UPT ;  /* 0xfffffffc2f00788c */ /* 0x000fe2000bf05270 */
[----:B------:R-:W-:Y:S08]  /*9f40*/  IADD3 R0, PT, PT, R36, 0x1, RZ ;  /* 0x0000000124007810 */ /* 0x000ff00007ffe0ff */
[----:B------:R-:W-:Y:S05]  /*9f50*/  BRA.U !UP0, `(.L_x_147) ;  /* 0x0000000108287547 */ /* 0x000fea000b800000 */
[----:B------:R-:W-:Y:S01]  /*9f60*/  ISETP.NE.AND P0, PT, R98, RZ, PT ;  /* 0x000000ff6200720c */ /* 0x000fe20003f05270 */
[----:B------:R-:W-:Y:S01]  /*9f70*/  IMAD.U32 R3, RZ, RZ, UR46 ;  /* 0x0000002eff037e24 */ /* 0x000fe2000f8e00ff */
[----:B------:R-:W-:Y:S01]  /*9f80*/  UIADD3 UR4, UPT, UPT, UR46, 0x1, URZ ;  /* 0x000000012e047890 */ /* 0x000fe2000fffe0ff */
[----:B------:R-:W-:Y:S03]  /*9f90*/  IMAD.U32 R2, RZ, RZ, UR57 ;  /* 0x00000039ff027e24 */ /* 0x000fe6000f8e00ff */
[----:B------:R-:W-:Y:S04]  /*9fa0*/  UISETP.NE.AND UP0, UPT, UR4, 0x4, UPT ;  /* 0x000000040400788c */ /* 0x000fe8000bf05270 */
[----:B------:R-:W-:Y:S03]  /*9fb0*/  USEL UR46, UR4, URZ, UP0 ;  /* 0x000000ff042e7287 */ /* 0x000fe60008000000 */
[----:B------:R-:W-:Y:S05]  /*9fc0*/  @P0 LEA R3, R3, UR44, 0x3 ;  /* 0x0000002c03030c11 */ /* 0x000fea000f8e18ff */
[----:B------:R-:W-:Y:S05]  /*9fd0*/  @P0 VIADD R3, R3, 0x80 ;  /* 0x0000008003030836 */ /* 0x000fea0000000000 */
[----:B------:R-:W-:Y:S04]  /*9fe0*/  @P0 PRMT R2, R2, 0x654, R3 ;  /* 0x0000065402020816 */ /* 0x000fe80000000003 */
[----:B------:R3:W-:Y:S03]  /*9ff0*/  @P0 SYNCS.ARRIVE.TRANS64.RED.A1T0 RZ, [R2+URZ], RZ ;  /* 0x000000ff02ff09a7 */ /* 0x0007e600081004ff */
.L_x_147:
[----:B------:R-:W-:Y:S01]  /*a000*/  R2UR UR4, R82 ;  /* 0x00000000520472ca */ /* 0x000fe200000e0000 */
[----:B------:R-:W-:Y:S01]  /*a010*/  UISETP.NE.AND UP0, UPT, UR62, URZ, UPT ;  /* 0x000000ff3e00728c */ /* 0x000fe2000bf05270 */
[----:B------:R-:W-:Y:S01]  /*a020*/  ISETP.NE.AND P0, PT, R86, 0x2, PT ;  /* 0x000000025600780c */ /* 0x000fe20003f05270 */
[----:B------:R-:W-:Y:S01]  /*a030*/  UIADD3 UR47, UPT, UPT, UR47, 0x4, URZ ;  /* 0x000000042f2f7890 */ /* 0x000fe2000fffe0ff */
[----:B------:R-:W-:Y:S01]  /*a040*/  ISETP.NE.AND P1, PT, R0, 0x2, PT ;  /* 0x000000020000780c */ /* 0x000fe20003f25270 */
[----:B------:R-:W-:Y:S01]  /*a050*/  UIADD3 UR12, UPT, UPT, UR37, UR63, URZ ;  /* 0x0000003f250c7290 */ /* 0x000fe2000fffe0ff */
[----:B------:R-:W-:Y:S01]  /*a060*/  SEL R3, RZ, 0x1, P0 ;  /* 0x00000001ff037807 */ /* 0x000fe20000000000 */
[----:B------:R-:W-:Y:S01]  /*a070*/  UMOV UR36, UR61 ;  /* 0x0000003d00247c82 */ /* 0x000fe20008000000 */
[----:B---3--:R-:W-:Y:S02]  /*a080*/  SEL R2, RZ, 0x1, P1 ;  /* 0x00000001ff027807 */ /* 0x008fe40000800000 */
[----:B------:R-:W-:Y:S02]  /*a090*/  LOP3.LUT R88, R88, R3, RZ, 0x3c, !PT ;  /* 0x0000000358587212 */ /* 0x000fe400078e3cff */
[----:B------:R-:W-:Y:S01]  /*a0a0*/  LOP3.LUT R89, R89, R2, RZ, 0x3c, !PT ;  /* 0x0000000259597212 */ /* 0x000fe200078e3cff */
[----:B------:R-:W-:Y:S01]  /*a0b0*/  UIADD3 UR20, UPT, UPT, UR38, UR4, URZ ;  /* 0x0000000426147290 */ /* 0x000fe2000fffe0ff */
[----:B------:R-:W-:Y:S02]  /*a0c0*/  SEL R86, R86, RZ, P0 ;  /* 0x000000ff56567207 */ /* 0x000fe40000000000 */
[----:B------:R-:W-:Y:S01]  /*a0d0*/  SEL R36, R0, RZ, P1 ;  /* 0x000000ff00247207 */ /* 0x000fe20000800000 */
[----:B------:R-:W-:Y:S08]  /*a0e0*/  BRA.U UP0, `(.L_x_148) ;  /* 0xffffffbd00e07547 */ /* 0x000ff0000b83ffff */
[----:B------:R-:W-:-:S13]  /*a0f0*/  R2UR UR4, R83 ;  /* 0x00000000530472ca */ /* 0x000fda00000e0000 */
[----:B------:R-:W-:-:S09]  /*a100*/  UISETP.NE.AND UP0, UPT, UR4, URZ, UPT ;  /* 0x000000ff0400728c */ /* 0x000fd2000bf05270 */
[----:B------:R-:W-:Y:S05]  /*a110*/  BRA.U !UP0, `(.L_x_149) ;  /* 0x0000000108487547 */ /* 0x000fea000b800000 */
[----:B------:R-:W3:Y:S02]  /*a120*/  LDCU.64 UR4, c[0x0][0xc90] ;  /* 0x00019200ff0477ac */ /* 0x000ee40008000a00 */
[----:B---3--:R-:W-:-:S04]  /*a130*/  UISETP.NE.U32.AND UP0, UPT, UR4, URZ, UPT ;  /* 0x000000ff0400728c */ /* 0x008fc8000bf05070 */
[----:B------:R-:W-:-:S09]  /*a140*/  UISETP.NE.AND.EX UP0, UPT, UR5, URZ, UPT, UP0 ;  /* 0x000000ff0500728c */ /* 0x000fd2000bf05300 */
[----:B------:R-:W-:Y:S05]  /*a150*/  BRA.U UP0, `(.L_x_150) ;  /* 0x00000001000c7547 */ /* 0x000fea000b800000 */
[----:B------:R-:W-:-:S13]  /*a160*/  FSETP.NEU.AND P0, PT, R41, RZ, PT ;  /* 0x000000ff2900720b */ /* 0x000fda0003f0d000 */
[----:B------:R-:W-:Y:S05]  /*a170*/  @!P0 EXIT ;  /* 0x000000000000894d */ /* 0x000fea0003800000 */
[----:B------:R-:W-:Y:S05]  /*a180*/  BRA `(.L_x_149) ;  /* 0x00000000002c7947 */ /* 0x000fea0003800000 */
.L_x_150:
[----:B------:R-:W-:Y:S01]  /*a190*/  ISETP.NE.AND P0, PT, R85, RZ, PT ;  /* 0x000000ff5500720c */ /* 0x000fe20003f05270 */
[----:B------:R-:W-:-:S12]  /*a1a0*/  BSSY.RECONVERGENT B0, `(.L_x_149) ;  /* 0x0000009000007945 */ /* 0x000fd80003800200 */
[----:B------:R-:W-:Y:S05]  /*a1b0*/  @P0 BRA `(.L_x_151) ;  /* 0x0000000000140947 */ /* 0x000fea0003800000 */
[----:B------:R-:W3:Y:S02]  /*a1c0*/  LDCU.64 UR4, c[0x0][0xc88] ;  /* 0x00019100ff0477ac */ /* 0x000ee40008000a00 */
[----:B---3--:R-:W-:-:S04]  /*a1d0*/  ISETP.NE.U32.AND P0, PT, RZ, UR4, PT ;  /* 0x00000004ff007c0c */ /* 0x008fc8000bf05070 */
[----:B------:R-:W-:-:S13]  /*a1e0*/  ISETP.NE.AND.EX P0, PT, RZ, UR5, PT, P0 ;  /* 0x00000005ff007c0c */ /* 0x000fda000bf05300 */
[----:B------:R-:W-:Y:S05]  /*a1f0*/  @!P0 EXIT ;  /* 0x000000000000894d */ /* 0x000fea0003800000 */
[----:B------:R-:W-:Y:S05]  /*a200*/  BRA `(.L_x_152) ;  /* 0x0000000000087947 */ /* 0x000fea0003800000 */
.L_x_151:
[----:B------:R-:W-:-:S13]  /*a210*/  FSETP.NEU.AND P0, PT, R41, RZ, PT ;  /* 0x000000ff2900720b */ /* 0x000fda0003f0d000 */
[----:B------:R-:W-:Y:S05]  /*a220*/  @!P0 EXIT ;  /* 0x000000000000894d */ /* 0x000fea0003800000 */
.L_x_152:
[----:B------:R-:W-:Y:S05]  /*a230*/  BSYNC.RECONVERGENT B0 ;  /* 0x0000000000007941 */ /* 0x000fea0003800200 */
.L_x_149:
[----:B------:R-:W-:Y:S01]  /*a240*/  ULEA UR4, UR46, UR44, 0x3 ;  /* 0x0000002c2e047291 */ /* 0x000fe2000f8e18ff */
[----:B------:R-:W-:-:S04]  /*a250*/  DEPBAR.LE SB0, 0x0 ;  /* 0x000080000000791a */ /* 0x000fc80000000000 */
[----:B------:R-:W-:-:S04]  /*a260*/  UIADD3 UR4, UPT, UPT, UR4, 0x80, URZ ;  /* 0x0000008004047890 */ /* 0x000fc8000fffe0ff */
[----:B------:R-:W-:-:S09]  /*a270*/  UPRMT UR4, UR57, 0x654, UR4 ;  /* 0x0000065439047896 */ /* 0x000fd20008000004 */
[----:B------:R-:W-:Y:S01]  /*a280*/  SYNCS.ARRIVE.TRANS64.RED.A1T0 RZ, [UR4], RZ ;  /* 0x000000ffffff79a7 */ /* 0x000fe20008100404 */
[----:B------:R-:W-:Y:S05]  /*a290*/  EXIT ;  /* 0x000000000000794d */ /* 0x000fea0003800000 */
.L_x_24:
[----:B--2---:R2:W3:Y:S02]  /*a2a0*/  SYNCS.PHASECHK.TRANS64.TRYWAIT P0, [R3+URZ+0x100], R2 ;  /* 0x00010002030075a7 */ /* 0x0044e400080011ff */
[----:B---3--:R-:W-:Y:S05]  /*a2b0*/  @!P0 NANOSLEEP.SYNCS 0x989680 ;  /* 0x009896800000895d */ /* 0x008fea0003900000 */
[----:B------:R-:W3:Y:S02]  /*a2c0*/  @!P0 SYNCS.PHASECHK.TRANS64 P0, [R3+URZ+0x100], R2 ;  /* 0x00010002030085a7 */ /* 0x000ee400080010ff */
[----:B---3--:R-:W-:Y:S05]  /*a2d0*/  @!P0 BRA `(.L_x_24) ;  /* 0xfffffffc00f08947 */ /* 0x008fea000383ffff */
[----:B------:R-:W-:Y:S05]  /*a2e0*/  BRA `(.L_x_153) ;  /* 0xffffff7800147947 */ /* 0x000fea000383ffff */
.L_x_27:
[----:B-1----:R-:W-:-:S07]  /*a2f0*/  MOV R0, UR5 ;  /* 0x0000000500007c02 */ /* 0x002fce0008000f00 */
.L_x_154:
[----:B-1----:R1:W2:Y:S02]  /*a300*/  SYNCS.PHASECHK.TRANS64.TRYWAIT P0, [R0+URZ+0x30], R3 ;  /* 0x00003003000075a7 */ /* 0x0022a400080011ff */
[----:B--2---:R-:W-:Y:S05]  /*a310*/  @!P0 NANOSLEEP.SYNCS 0x989680 ;  /* 0x009896800000895d */ /* 0x004fea0003900000 */
[----:B------:R-:W2:Y:S02]  /*a320*/  @!P0 SYNCS.PHASECHK.TRANS64 P0, [R0+URZ+0x30], R3 ;  /* 0x00003003000085a7 */ /* 0x000ea400080010ff */
[----:B--2---:R-:W-:Y:S05]  /*a330*/  @!P0 BRA `(.L_x_154) ;  /* 0xfffffffc00f08947 */ /* 0x004fea000383ffff */
[----:B------:R-:W-:Y:S05]  /*a340*/  BRA `(.L_x_26) ;  /* 0xffffff7800807947 */ /* 0x000fea000383ffff */
.L_x_36:
[----:B-1----:R-:W-:-:S07]  /*a350*/  MOV R0, UR7 ;  /* 0x0000000700007c02 */ /* 0x002fce0008000f00 */
.L_x_155:
[----:B-1----:R1:W2:Y:S02]  /*a360*/  SYNCS.PHASECHK.TRANS64.TRYWAIT P0, [R0+URZ+0x30], R3 ;  /* 0x00003003000075a7 */ /* 0x0022a400080011ff */
[----:B--2---:R-:W-:Y:S05]  /*a370*/  @!P0 NANOSLEEP.SYNCS 0x989680 ;  /* 0x009896800000895d */ /* 0x004fea0003900000 */
[----:B------:R-:W2:Y:S02]  /*a380*/  @!P0 SYNCS.PHASECHK.TRANS64 P0, [R0+URZ+0x30], R3 ;  /* 0x00003003000085a7 */ /* 0x000ea400080010ff */
[----:B--2---:R-:W-:Y:S05]  /*a390*/  @!P0 BRA `(.L_x_155) ;  /* 0xfffffffc00f08947 */ /* 0x004fea000383ffff */
[----:B------:R-:W-:Y:S05]  /*a3a0*/  BRA `(.L_x_35) ;  /* 0xffffff7c00a47947 */ /* 0x000fea000383ffff */
.L_x_43:
[----:B-1----:R1:W4:Y:S02]  /*a3b0*/  SYNCS.PHASECHK.TRANS64.TRYWAIT P0, [R3+URZ+0xb0], R0 ;  /* 0x0000b000030075a7 */ /* 0x00232400080011ff */
[----:B----4-:R-:W-:Y:S05]  /*a3c0*/  @!P0 NANOSLEEP.SYNCS 0x989680 ;  /* 0x009896800000895d */ /* 0x010fea0003900000 */
[----:B------:R-:W4:Y:S02]  /*a3d0*/  @!P0 SYNCS.PHASECHK.TRANS64 P0, [R3+URZ+0xb0], R0 ;  /* 0x0000b000030085a7 */ /* 0x000f2400080010ff */
[----:B----4-:R-:W-:Y:S05]  /*a3e0*/  @!P0 BRA `(.L_x_43) ;  /* 0xfffffffc00f08947 */ /* 0x010fea000383ffff */
[----:B------:R-:W-:Y:S05]  /*a3f0*/  BRA `(.L_x_156) ;  /* 0xffffff8000ac7947 */ /* 0x000fea000383ffff */
.L_x_47:
[----:B-1----:R-:W-:-:S07]  /*a400*/  MOV R0, UR4 ;  /* 0x0000000400007c02 */ /* 0x002fce0008000f00 */
.L_x_157:
[----:B-1----:R1:W2:Y:S02]  /*a410*/  SYNCS.PHASECHK.TRANS64.TRYWAIT P0, [R0+URZ], R3 ;  /* 0x00000003000075a7 */ /* 0x0022a400080011ff */
[----:B--2---:R-:W-:Y:S05]  /*a420*/  @!P0 NANOSLEEP.SYNCS 0x989680 ;  /* 0x009896800000895d */ /* 0x004fea0003900000 */
[----:B------:R-:W2:Y:S02]  /*a430*/  @!P0 SYNCS.PHASECHK.TRANS64 P0, [R0+URZ], R3 ;  /* 0x00000003000085a7 */ /* 0x000ea400080010ff */
[----:B--2---:R-:W-:Y:S05]  /*a440*/  @!P0 BRA `(.L_x_157) ;  /* 0xfffffffc00f08947 */ /* 0x004fea000383ffff */
[----:B------:R-:W-:Y:S05]  /*a450*/  BRA `(.L_x_158) ;  /* 0xffffff8800547947 */ /* 0x000fea000383ffff */
.L_x_48:
[----:B------:R-:W-:-:S07]  /*a460*/  MOV R0, UR5 ;  /* 0x0000000500007c02 */ /* 0x000fce0008000f00 */
.L_x_159:
[----:B-1----:R1:W2:Y:S02]  /*a470*/  SYNCS.PHASECHK.TRANS64.TRYWAIT P0, [R0+URZ], R3 ;  /* 0x00000003000075a7 */ /* 0x0022a400080011ff */
[----:B--2---:R-:W-:Y:S05]  /*a480*/  @!P0 NANOSLEEP.SYNCS 0x989680 ;  /* 0x009896800000895d */ /* 0x004fea0003900000 */
[----:B------:R-:W2:Y:S02]  /*a490*/  @!P0 SYNCS.PHASECHK.TRANS64 P0, [R0+URZ], R3 ;  /* 0x00000003000085a7 */ /* 0x000ea400080010ff */
[----:B--2---:R-:W-:Y:S05]  /*a4a0*/  @!P0 BRA `(.L_x_159) ;  /* 0xfffffffc00f08947 */ /* 0x004fea000383ffff */
[----:B------:R-:W-:Y:S05]  /*a4b0*/  BRA `(.L_x_160) ;  /* 0xffffff8800607947 */ /* 0x000fea000383ffff */
.L_x_49:
[----:B------:R-:W-:-:S07]  /*a4c0*/  MOV R0, UR5 ;  /* 0x0000000500007c02 */ /* 0x000fce0008000f00 */
.L_x_161:
[----:B-1----:R1:W2:Y:S02]  /*a4d0*/  SYNCS.PHASECHK.TRANS64.TRYWAIT P0, [R0+URZ], R3 ;  /* 0x00000003000075a7 */ /* 0x0022a400080011ff */
[----:B--2---:R-:W-:Y:S05]  /*a4e0*/  @!P0 NANOSLEEP.SYNCS 0x989680 ;  /* 0x009896800000895d */ /* 0x004fea0003900000 */
[----:B------:R-:W2:Y:S02]  /*a4f0*/  @!P0 SYNCS.PHASECHK.TRANS64 P0, [R0+URZ], R3 ;  /* 0x00000003000085a7 */ /* 0x000ea400080010ff */
[----:B--2---:R-:W-:Y:S05]  /*a500*/  @!P0 BRA `(.L_x_161) ;  /* 0xfffffffc00f08947 */ /* 0x004fea000383ffff */
[----:B------:R-:W-:Y:S05]  /*a510*/  BRA `(.L_x_162) ;  /* 0xffffff88006c7947 */ /* 0x000fea000383ffff */
.L_x_50:
[----:B------:R-:W-:-:S07]  /*a520*/  MOV R0, UR5 ;  /* 0x0000000500007c02 */ /* 0x000fce0008000f00 */
.L_x_163:
[----:B-1----:R1:W2:Y:S02]  /*a530*/  SYNCS.PHASECHK.TRANS64.TRYWAIT P0, [R0+URZ], R3 ;  /* 0x00000003000075a7 */ /* 0x0022a400080011ff */
[----:B--2---:R-:W-:Y:S05]  /*a540*/  @!P0 NANOSLEEP.SYNCS 0x989680 ;  /* 0x009896800000895d */ /* 0x004fea0003900000 */
[----:B------:R-:W2:Y:S02]  /*a550*/  @!P0 SYNCS.PHASECHK.TRANS64 P0, [R0+URZ], R3 ;  /* 0x00000003000085a7 */ /* 0x000ea400080010ff */
[----:B--2---:R-:W-:Y:S05]  /*a560*/  @!P0 BRA `(.L_x_163) ;  /* 0xfffffffc00f08947 */ /* 0x004fea000383ffff */
[----:B------:R-:W-:Y:S05]  /*a570*/  BRA `(.L_x_164) ;  /* 0xffffff8800787947 */ /* 0x000fea000383ffff */
.L_x_51:
[----:B------:R-:W-:-:S07]  /*a580*/  MOV R0, UR5 ;  /* 0x0000000500007c02 */ /* 0x000fce0008000f00 */
.L_x_165:
[----:B-1----:R1:W2:Y:S02]  /*a590*/  SYNCS.PHASECHK.TRANS64.TRYWAIT P0, [R0+URZ], R3 ;  /* 0x00000003000075a7 */ /* 0x0022a400080011ff */
[----:B--2---:R-:W-:Y:S05]  /*a5a0*/  @!P0 NANOSLEEP.SYNCS 0x989680 ;  /* 0x009896800000895d */ /* 0x004fea0003900000 */
[----:B------:R-:W2:Y:S02]  /*a5b0*/  @!P0 SYNCS.PHASECHK.TRANS64 P0, [R0+URZ], R3 ;  /* 0x00000003000085a7 */ /* 0x000ea400080010ff */
[----:B--2---:R-:W-:Y:S05]  /*a5c0*/  @!P0 BRA `(.L_x_165) ;  /* 0xfffffffc00f08947 */ /* 0x004fea000383ffff */
[----:B------:R-:W-:Y:S05]  /*a5d0*/  BRA `(.L_x_166) ;  /* 0xffffff8800847947 */ /* 0x000fea000383ffff */
.L_x_54:
[----:B-1----:R1:W2:Y:S02]  /*a5e0*/  SYNCS.PHASECHK.TRANS64.TRYWAIT P0, [R2+URZ+0xf0], R5 ;  /* 0x0000f005020075a7 */ /* 0x0022a400080011ff */
[----:B--2---:R-:W-:Y:S05]  /*a5f0*/  @!P0 NANOSLEEP.SYNCS 0x989680 ;  /* 0x009896800000895d */ /* 0x004fea0003900000 */
[----:B------:R-:W2:Y:S02]  /*a600*/  @!P0 SYNCS.PHASECHK.TRANS64 P0, [R2+URZ+0xf0], R5 ;  /* 0x0000f005020085a7 */ /* 0x000ea400080010ff */
[----:B--2---:R-:W-:Y:S05]  /*a610*/  @!P0 BRA `(.L_x_54) ;  /* 0xfffffffc00f08947 */ /* 0x004fea000383ffff */
[----:B------:R-:W-:Y:S05]  /*a620*/  BRA `(.L_x_167) ;  /* 0xffffff8800e07947 */ /* 0x000fea000383ffff */
.L_x_55:
[----:B------:R-:W-:-:S07]  /*a630*/  MOV R2, UR4 ;  /* 0x0000000400027c02 */ /* 0x000fce0008000f00 */
.L_x_168:
[----:B-1----:R1:W2:Y:S02]  /*a640*/  SYNCS.PHASECHK.TRANS64.TRYWAIT P0, [R2+URZ+0xc0], R5 ;  /* 0x0000c005020075a7 */ /* 0x0022a400080011ff */
[----:B--2---:R-:W-:Y:S05]  /*a650*/  @!P0 NANOSLEEP.SYNCS 0x989680 ;  /* 0x009896800000895d */ /* 0x004fea0003900000 */
[----:B------:R-:W2:Y:S02]  /*a660*/  @!P0 SYNCS.PHASECHK.TRANS64 P0, [R2+URZ+0xc0], R5 ;  /* 0x0000c005020085a7 */ /* 0x000ea400080010ff */
[----:B--2---:R-:W-:Y:S05]  /*a670*/  @!P0 BRA `(.L_x_168) ;  /* 0xfffffffc00f08947 */ /* 0x004fea000383ffff */
[----:B------:R-:W-:Y:S05]  /*a680*/  BRA `(.L_x_169) ;  /* 0xffffff8800f07947 */ /* 0x000fea000383ffff */
.L_x_56:
[----:B-1----:R1:W2:Y:S02]  /*a690*/  SYNCS.PHASECHK.TRANS64.TRYWAIT P1, [R2+URZ+0xb0], R5 ;  /* 0x0000b005020075a7 */ /* 0x0022a400080211ff */
[----:B--2---:R-:W-:Y:S05]  /*a6a0*/  @!P1 NANOSLEEP.SYNCS 0x989680 ;  /* 0x009896800000995d */ /* 0x004fea0003900000 */
[----:B------:R-:W2:Y:S02]  /*a6b0*/  @!P1 SYNCS.PHASECHK.TRANS64 P1, [R2+URZ+0xb0], R5 ;  /* 0x0000b005020095a7 */ /* 0x000ea400080210ff */
[----:B--2---:R-:W-:Y:S05]  /*a6c0*/  @!P1 BRA `(.L_x_56) ;  /* 0xfffffffc00f09947 */ /* 0x004fea000383ffff */
[----:B------:R-:W-:Y:S05]  /*a6d0*/  BRA `(.L_x_170) ;  /* 0xffffff8c00207947 */ /* 0x000fea000383ffff */
.L_x_59:
[----:B------:R-:W-:-:S07]  /*a6e0*/  MOV R0, UR4 ;  /* 0x0000000400007c02 */ /* 0x000fce0008000f00 */
.L_x_171:
[----:B-1----:R1:W2:Y:S02]  /*a6f0*/  SYNCS.PHASECHK.TRANS64.TRYWAIT P0, [R0+URZ+0xc0], R3 ;  /* 0x0000c003000075a7 */ /* 0x0022a400080011ff */
[----:B--2---:R-:W-:Y:S05]  /*a700*/  @!P0 NANOSLEEP.SYNCS 0x989680 ;  /* 0x009896800000895d */ /* 0x004fea0003900000 */
[----:B------:R-:W2:Y:S02]  /*a710*/  @!P0 SYNCS.PHASECHK.TRANS64 P0, [R0+URZ+0xc0], R3 ;  /* 0x0000c003000085a7 */ /* 0x000ea400080010ff */
[----:B--2---:R-:W-:Y:S05]  /*a720*/  @!P0 BRA `(.L_x_171) ;  /* 0xfffffffc00f08947 */ /* 0x004fea000383ffff */
[----:B------:R-:W-:Y:S05]  /*a730*/  BRA `(.L_x_58) ;  /* 0xffffff8c00747947 */ /* 0x000fea000383ffff */
.L_x_68:
[----:B-1----:R-:W-:-:S04]  /*a740*/  MOV R0, UR5 ;  /* 0x0000000500007c02 */ /* 0x002fc80008000f00 */
[----:B------:R1:W2:Y:S03]  /*a750*/  SYNCS.PHASECHK.TRANS64.TRYWAIT P0, [R0+URZ+0x8], R7 ;  /* 0x00000807000075a7 */ /* 0x0002a600080011ff */
[----:B--2---:R-:W-:Y:S05]  /*a760*/  @!P0 NANOSLEEP.SYNCS 0x989680 ;  /* 0x009896800000895d */ /* 0x004fea0003900000 */
[----:B------:R-:W2:Y:S02]  /*a770*/  @!P0 SYNCS.PHASECHK.TRANS64 P0, [R0+URZ+0x8], R7 ;  /* 0x00000807000085a7 */ /* 0x000ea400080010ff */
[----:B--2---:R-:W-:Y:S05]  /*a780*/  @!P0 BRA `(.L_x_68) ;  /* 0xfffffffc00ec8947 */ /* 0x004fea000383ffff */
[----:B------:R-:W-:Y:S05]  /*a790*/  BRA `(.L_x_67) ;  /* 0xffffff9000287947 */ /* 0x000fea000383ffff */
.L_x_70:
[----:B------:R-:W-:Y:S01]  /*a7a0*/  BSSY B0, `(.L_x_172) ;  /* 0x0000006000007945 */ /* 0x000fe20003800000 */
[----:B------:R-:W-:-:S07]  /*a7b0*/  MOV R15, 0xffffffff ;  /* 0xffffffff000f7802 */ /* 0x000fce0000000f00 */
[----:B-1---5:R-:W-:Y:S05]  /*a7c0*/  WARPSYNC.COLLECTIVE R15, `(.L_x_173) ;  /* 0x000000000f0c7348 */ /* 0x022fea0003c00000 */
[----:B------:R-:W-:Y:S02]  /*a7d0*/  ELECT P6, UR79, PT ;  /* 0x00000000004f782f */ /* 0x000fe400038c0000 */
[----:B------:R-:W-:Y:S01]  /*a7e0*/  MOV R14, UR79 ;  /* 0x0000004f000e7c02 */ /* 0x000fe20008000f00 */
[----:B-1---5:R-:W-:Y:S10]  /*a7f0*/  ENDCOLLECTIVE ;  /* 0x000000000000791b */ /* 0x022ff40003800000 */
.L_x_173:
[----:B------:R-:W-:Y:S05]  /*a800*/  BSYNC B0 ;  /* 0x0000000000007941 */ /* 0x000fea0003800000 */
.L_x_172:
[----:B------:R-:W-:Y:S01]  /*a810*/  PLOP3.LUT P0, PT, P6, PT, PT, 0x80, 0x8 ;  /* 0x000000000008781c */ /* 0x000fe2000370f070 */
[----:B------:R-:W-:-:S12]  /*a820*/  BRA `(.L_x_174) ;  /* 0xffffff9000547947 */ /* 0x000fd8000383ffff */
.L_x_72:
[----:B-1----:R-:W-:-:S04]  /*a830*/  MOV R0, UR5 ;  /* 0x0000000500007c02 */ /* 0x002fc80008000f00 */
[----:B------:R1:W2:Y:S03]  /*a840*/  SYNCS.PHASECHK.TRANS64.TRYWAIT P0, [R0+URZ+0x8], R5 ;  /* 0x00000805000075a7 */ /* 0x0002a600080011ff */
[----:B--2---:R-:W-:Y:S05]  /*a850*/  @!P0 NANOSLEEP.SYNCS 0x989680 ;  /* 0x009896800000895d */ /* 0x004fea0003900000 */
[----:B------:R-:W2:Y:S02]  /*a860*/  @!P0 SYNCS.PHASECHK.TRANS64 P0, [R0+URZ+0x8], R5 ;  /* 0x00000805000085a7 */ /* 0x000ea400080010ff */
[----:B--2---:R-:W-:Y:S05]  /*a870*/  @!P0 BRA `(.L_x_72) ;  /* 0xfffffffc00ec8947 */ /* 0x004fea000383ffff */
[----:B------:R-:W-:Y:S05]  /*a880*/  BRA `(.L_x_71) ;  /* 0xffffff9000587947 */ /* 0x000fea000383ffff */
.L_x_73:
[----:B-1----:R1:W2:Y:S02]  /*a890*/  SYNCS.PHASECHK.TRANS64.TRYWAIT P0, [R0+URZ+0xb0], R5 ;  /* 0x0000b005000075a7 */ /* 0x0022a400080011ff */
[----:B--2---:R-:W-:Y:S05]  /*a8a0*/  @!P0 NANOSLEEP.SYNCS 0x989680 ;  /* 0x009896800000895d */ /* 0x004fea0003900000 */
[----:B------:R-:W2:Y:S02]  /*a8b0*/  @!P0 SYNCS.PHASECHK.TRANS64 P0, [R0+URZ+0xb0], R5 ;  /* 0x0000b005000085a7 */ /* 0x000ea400080010ff */
[----:B--2---:R-:W-:Y:S05]  /*a8c0*/  @!P0 BRA `(.L_x_73) ;  /* 0xfffffffc00f08947 */ /* 0x004fea000383ffff */
[----:B------:R-:W-:Y:S05]  /*a8d0*/  BRA `(.L_x_175) ;  /* 0xffffff9400e47947 */ /* 0x000fea000383ffff */
.L_x_75:
[----:B------:R-:W-:-:S07]  /*a8e0*/  MOV R0, UR66 ;  /* 0x0000004200007c02 */ /* 0x000fce0008000f00 */
.L_x_176:
[----:B-1----:R1:W2:Y:S02]  /*a8f0*/  SYNCS.PHASECHK.TRANS64.TRYWAIT P0, [R0+URZ+0xe0], R5 ;  /* 0x0000e005000075a7 */ /* 0x0022a400080011ff */
[----:B--2---:R-:W-:Y:S05]  /*a900*/  @!P0 NANOSLEEP.SYNCS 0x989680 ;  /* 0x009896800000895d */ /* 0x004fea0003900000 */
[----:B------:R-:W2:Y:S02]  /*a910*/  @!P0 SYNCS.PHASECHK.TRANS64 P0, [R0+URZ+0xe0], R5 ;  /* 0x0000e005000085a7 */ /* 0x000ea400080010ff */
[----:B--2---:R-:W-:Y:S05]  /*a920*/  @!P0 BRA `(.L_x_176) ;  /* 0xfffffffc00f08947 */ /* 0x004fea000383ffff */
[----:B------:R-:W-:Y:S05]  /*a930*/  BRA `(.L_x_177) ;  /* 0xffffff9800307947 */ /* 0x000fea000383ffff */
.L_x_78:
[----:B------:R-:W-:Y:S07]  /*a940*/  MOV R0, UR7 ;  /* 0x0000000700007c02 */ /* 0x000fee0008000f00 */
.L_x_178:
[----:B-1----:R1:W2:Y:S02]  /*a950*/  SYNCS.PHASECHK.TRANS64.TRYWAIT P0, [R0+URZ], R5 ;  /* 0x00000005000075a7 */ /* 0x0022a400080011ff */
[----:B--2---:R-:W-:Y:S05]  /*a960*/  @!P0 NANOSLEEP.SYNCS 0x989680 ;  /* 0x009896800000895d */ /* 0x004fea0003900000 */
[----:B------:R-:W2:Y:S02]  /*a970*/  @!P0 SYNCS.PHASECHK.TRANS64 P0, [R0+URZ], R5 ;  /* 0x00000005000085a7 */ /* 0x000ea400080010ff */
[----:B--2---:R-:W-:Y:S05]  /*a980*/  @!P0 BRA `(.L_x_178) ;  /* 0xfffffffc00f08947 */ /* 0x004fea000383ffff */
[----:B------:R-:W-:Y:S05]  /*a990*/  BRA `(.L_x_77) ;  /* 0xffffff9800447947 */ /* 0x000fea000383ffff */
.L_x_82:
[----:B-1----:R-:W-:-:S07]  /*a9a0*/  MOV R0, UR4 ;  /* 0x0000000400007c02 */ /* 0x002fce0008000f00 */
.L_x_179:
[----:B-1----:R1:W2:Y:S02]  /*a9b0*/  SYNCS.PHASECHK.TRANS64.TRYWAIT P0, [R0+URZ], R3 ;  /* 0x00000003000075a7 */ /* 0x0022a400080011ff */
[----:B--2---:R-:W-:Y:S05]  /*a9c0*/  @!P0 NANOSLEEP.SYNCS 0x989680 ;  /* 0x009896800000895d */ /* 0x004fea0003900000 */
[----:B------:R-:W2:Y:S02]  /*a9d0*/  @!P0 SYNCS.PHASECHK.TRANS64 P0, [R0+URZ], R3 ;  /* 0x00000003000085a7 */ /* 0x000ea400080010ff */
[----:B--2---:R-:W-:Y:S05]  /*a9e0*/  @!P0 BRA `(.L_x_179) ;  /* 0xfffffffc00f08947 */ /* 0x004fea000383ffff */
[----:B------:R-:W-:Y:S05]  /*a9f0*/  BRA `(.L_x_180) ;  /* 0xffffff9c009c7947 */ /* 0x000fea000383ffff */
.L_x_85:
[----:B------:R-:W-:-:S07]  /*aa00*/  MOV R0, UR42 ;  /* 0x0000002a00007c02 */ /* 0x000fce0008000f00 */
.L_x_181:
[----:B-1----:R1:W2:Y:S02]  /*aa10*/  SYNCS.PHASECHK.TRANS64.TRYWAIT P1, [R0+URZ+0x110], R3 ;  /* 0x00011003000075a7 */ /* 0x0022a400080211ff */
[----:B--2---:R-:W-:Y:S05]  /*aa20*/  @!P1 NANOSLEEP.SYNCS 0x989680 ;  /* 0x009896800000995d */ /* 0x004fea0003900000 */
[----:B------:R-:W2:Y:S02]  /*aa30*/  @!P1 SYNCS.PHASECHK.TRANS64 P1, [R0+URZ+0x110], R3 ;  /* 0x00011003000095a7 */ /* 0x000ea400080210ff */
[----:B--2---:R-:W-:Y:S05]  /*aa40*/  @!P1 BRA `(.L_x_181) ;  /* 0xfffffffc00f09947 */ /* 0x004fea000383ffff */
[----:B------:R-:W-:Y:S05]  /*aa50*/  BRA `(.L_x_182) ;  /* 0xffffff9c00e87947 */ /* 0x000fea000383ffff */
.L_x_90:
[----:B--2---:R2:W3:Y:S02]  /*aa60*/  SYNCS.PHASECHK.TRANS64.TRYWAIT P0, [R12+URZ+0xb0], R9 ;  /* 0x0000b0090c0075a7 */ /* 0x0044e400080011ff */
[----:B---3--:R-:W-:Y:S05]  /*aa70*/  @!P0 NANOSLEEP.SYNCS 0x989680 ;  /* 0x009896800000895d */ /* 0x008fea0003900000 */
[----:B------:R-:W3:Y:S02]  /*aa80*/  @!P0 SYNCS.PHASECHK.TRANS64 P0, [R12+URZ+0xb0], R9 ;  /* 0x0000b0090c0085a7 */ /* 0x000ee400080010ff */
[----:B---3--:R-:W-:Y:S05]  /*aa90*/  @!P0 BRA `(.L_x_90) ;  /* 0xfffffffc00f08947 */ /* 0x008fea000383ffff */
[----:B------:R-:W-:Y:S05]  /*aaa0*/  BRA `(.L_x_183) ;  /* 0xffffffa400107947 */ /* 0x000fea000383ffff */
.L_x_93:
[----:B------:R-:W-:Y:S07]  /*aab0*/  MOV R0, UR21 ;  /* 0x0000001500007c02 */ /* 0x000fee0008000f00 */
.L_x_184:
[----:B--2---:R2:W3:Y:S02]  /*aac0*/  SYNCS.PHASECHK.TRANS64.TRYWAIT P2, [R0+URZ+0xa8], R11 ;  /* 0x0000a80b000075a7 */ /* 0x0044e400080411ff */
[----:B---3--:R-:W-:Y:S05]  /*aad0*/  @!P2 NANOSLEEP.SYNCS 0x989680 ;  /* 0x009896800000a95d */ /* 0x008fea0003900000 */
[----:B------:R-:W3:Y:S02]  /*aae0*/  @!P2 SYNCS.PHASECHK.TRANS64 P2, [R0+URZ+0xa8], R11 ;  /* 0x0000a80b0000a5a7 */ /* 0x000ee400080410ff */
[----:B---3--:R-:W-:Y:S05]  /*aaf0*/  @!P2 BRA `(.L_x_184) ;  /* 0xfffffffc00f0a947 */ /* 0x008fea000383ffff */
[----:B------:R-:W-:Y:S05]  /*ab00*/  BRA `(.L_x_92) ;  /* 0xffffffa800787947 */ /* 0x000fea000383ffff */
.L_x_96:
[----:B--2---:R-:W-:Y:S07]  /*ab10*/  MOV R0, UR21 ;  /* 0x0000001500007c02 */ /* 0x004fee0008000f00 */
.L_x_185:
[----:B--2---:R2:W3:Y:S02]  /*ab20*/  SYNCS.PHASECHK.TRANS64.TRYWAIT P0, [R0+URZ+0x80], R9 ;  /* 0x00008009000075a7 */ /* 0x0044e400080011ff */
[----:B---3--:R-:W-:Y:S05]  /*ab30*/  @!P0 NANOSLEEP.SYNCS 0x989680 ;  /* 0x009896800000895d */ /* 0x008fea0003900000 */
[----:B------:R-:W3:Y:S02]  /*ab40*/  @!P0 SYNCS.PHASECHK.TRANS64 P0, [R0+URZ+0x80], R9 ;  /* 0x00008009000085a7 */ /* 0x000ee400080010ff */
[----:B---3--:R-:W-:Y:S05]  /*ab50*/  @!P0 BRA `(.L_x_185) ;  /* 0xfffffffc00f08947 */ /* 0x008fea000383ffff */
[----:B------:R-:W-:Y:S05]  /*ab60*/  BRA `(.L_x_186) ;  /* 0xffffffa800d47947 */ /* 0x000fea000383ffff */
.L_x_97:
[----:B------:R-:W-:Y:S07]  /*ab70*/  MOV R0, UR21 ;  /* 0x0000001500007c02 */ /* 0x000fee0008000f00 */
.L_x_187:
[----:B--2---:R2:W3:Y:S02]  /*ab80*/  SYNCS.PHASECHK.TRANS64.TRYWAIT P0, [R0+URZ+0x88], R9 ;  /* 0x00008809000075a7 */ /* 0x0044e400080011ff */
[----:B---3--:R-:W-:Y:S05]  /*ab90*/  @!P0 NANOSLEEP.SYNCS 0x989680 ;  /* 0x009896800000895d */ /* 0x008fea0003900000 */
[----:B------:R-:W3:Y:S02]  /*aba0*/  @!P0 SYNCS.PHASECHK.TRANS64 P0, [R0+URZ+0x88], R9 ;  /* 0x00008809000085a7 */ /* 0x000ee400080010ff */
[----:B---3--:R-:W-:Y:S05]  /*abb0*/  @!P0 BRA `(.L_x_187) ;  /* 0xfffffffc00f08947 */ /* 0x008fea000383ffff */
[----:B------:R-:W-:Y:S05]  /*abc0*/  BRA `(.L_x_188) ;  /* 0xffffffac00107947 */ /* 0x000fea000383ffff */
.L_x_98:
[----:B------:R-:W-:Y:S07]  /*abd0*/  MOV R0, UR21 ;  /* 0x0000001500007c02 */ /* 0x000fee0008000f00 */
.L_x_189:
[----:B--2---:R2:W3:Y:S02]  /*abe0*/  SYNCS.PHASECHK.TRANS64.TRYWAIT P0, [R0+URZ+0x90], R9 ;  /* 0x00009009000075a7 */ /* 0x0044e400080011ff */
[----:B---3--:R-:W-:Y:S05]  /*abf0*/  @!P0 NANOSLEEP.SYNCS 0x989680 ;  /* 0x009896800000895d */ /* 0x008fea0003900000 */
[----:B------:R-:W3:Y:S02]  /*ac00*/  @!P0 SYNCS.PHASECHK.TRANS64 P0, [R0+URZ+0x90], R9 ;  /* 0x00009009000085a7 */ /* 0x000ee400080010ff */
[----:B---3--:R-:W-:Y:S05]  /*ac10*/  @!P0 BRA `(.L_x_189) ;  /* 0xfffffffc00f08947 */ /* 0x008fea000383ffff */
[----:B------:R-:W-:Y:S05]  /*ac20*/  BRA `(.L_x_190) ;  /* 0xffffffac00587947 */ /* 0x000fea000383ffff */
.L_x_99:
[----:B------:R-:W-:Y:S07]  /*ac30*/  MOV R0, UR21 ;  /* 0x0000001500007c02 */ /* 0x000fee0008000f00 */
.L_x_191:
[----:B--2---:R2:W3:Y:S02]  /*ac40*/  SYNCS.PHASECHK.TRANS64.TRYWAIT P0, [R0+URZ+0x98], R9 ;  /* 0x00009809000075a7 */ /* 0x0044e400080011ff */
[----:B---3--:R-:W-:Y:S05]  /*ac50*/  @!P0 NANOSLEEP.SYNCS 0x989680 ;  /* 0x009896800000895d */ /* 0x008fea0003900000 */
[----:B------:R-:W3:Y:S02]  /*ac60*/  @!P0 SYNCS.PHASECHK.TRANS64 P0, [R0+URZ+0x98], R9 ;  /* 0x00009809000085a7 */ /* 0x000ee400080010ff */
[----:B---3--:R-:W-:Y:S05]  /*ac70*/  @!P0 BRA `(.L_x_191) ;  /* 0xfffffffc00f08947 */ /* 0x008fea000383ffff */
[----:B------:R-:W-:Y:S05]  /*ac80*/  BRA `(.L_x_192) ;  /* 0xffffffac009c7947 */ /* 0x000fea000383ffff */
.L_x_101:
[----:B------:R-:W-:-:S07]  /*ac90*/  MOV R0, UR21 ;  /* 0x0000001500007c02 */ /* 0x000fce0008000f00 */
.L_x_193:
[----:B--2---:R2:W4:Y:S02]  /*aca0*/  SYNCS.PHASECHK.TRANS64.TRYWAIT P0, [R0+URZ+0x80], R3 ;  /* 0x00008003000075a7 */ /* 0x00452400080011ff */
[----:B----4-:R-:W-:Y:S05]  /*acb0*/  @!P0 NANOSLEEP.SYNCS 0x989680 ;  /* 0x009896800000895d */ /* 0x010fea0003900000 */
[----:B------:R-:W4:Y:S02]  /*acc0*/  @!P0 SYNCS.PHASECHK.TRANS64 P0, [R0+URZ+0x80], R3 ;  /* 0x00008003000085a7 */ /* 0x000f2400080010ff */
[----:B----4-:R-:W-:Y:S05]  /*acd0*/  @!P0 BRA `(.L_x_193) ;  /* 0xfffffffc00f08947 */ /* 0x010fea000383ffff */
[----:B------:R-:W-:Y:S05]  /*ace0*/  BRA `(.L_x_194) ;  /* 0xffffffb000107947 */ /* 0x000fea000383ffff */
.L_x_102:
[----:B--2---:R-:W-:-:S07]  /*acf0*/  MOV R0, UR21 ;  /* 0x0000001500007c02 */ /* 0x004fce0008000f00 */
.L_x_195:
[----:B--2---:R2:W4:Y:S02]  /*ad00*/  SYNCS.PHASECHK.TRANS64.TRYWAIT P0, [R0+URZ+0x88], R3 ;  /* 0x00008803000075a7 */ /* 0x00452400080011ff */
[----:B----4-:R-:W-:Y:S05]  /*ad10*/  @!P0 NANOSLEEP.SYNCS 0x989680 ;  /* 0x009896800000895d */ /* 0x010fea0003900000 */
[----:B------:R-:W4:Y:S02]  /*ad20*/  @!P0 SYNCS.PHASECHK.TRANS64 P0, [R0+URZ+0x88], R3 ;  /* 0x00008803000085a7 */ /* 0x000f2400080010ff */
[----:B----4-:R-:W-:Y:S05]  /*ad30*/  @!P0 BRA `(.L_x_195) ;  /* 0xfffffffc00f08947 */ /* 0x010fea000383ffff */
[----:B------:R-:W-:Y:S05]  /*ad40*/  BRA `(.L_x_196) ;  /* 0xffffffb000007947 */ /* 0x000fea000383ffff */
.L_x_103:
[----:B--2---:R-:W-:-:S07]  /*ad50*/  MOV R0, UR21 ;  /* 0x0000001500007c02 */ /* 0x004fce0008000f00 */
.L_x_197:
[----:B--2---:R2:W4:Y:S02]  /*ad60*/  SYNCS.PHASECHK.TRANS64.TRYWAIT P0, [R0+URZ+0x90], R3 ;  /* 0x00009003000075a7 */ /* 0x00452400080011ff */
[----:B----4-:R-:W-:Y:S05]  /*ad70*/  @!P0 NANOSLEEP.SYNCS 0x989680 ;  /* 0x009896800000895d */ /* 0x010fea0003900000 */
[----:B------:R-:W4:Y:S02]  /*ad80*/  @!P0 SYNCS.PHASECHK.TRANS64 P0, [R0+URZ+0x90], R3 ;  /* 0x00009003000085a7 */ /* 0x000f2400080010ff */
[----:B----4-:R-:W-:Y:S05]  /*ad90*/  @!P0 BRA `(.L_x_197) ;  /* 0xfffffffc00f08947 */ /* 0x010fea000383ffff */
[----:B------:R-:W-:Y:S05]  /*ada0*/  BRA `(.L_x_198) ;  /* 0xffffffac00f07947 */ /* 0x000fea000383ffff */
.L_x_105:
[----:B-1----:R1:W2:Y:S02]  /*adb0*/  SYNCS.PHASECHK.TRANS64.TRYWAIT P0, [R3+URZ+0xb0], R0 ;  /* 0x0000b000030075a7 */ /* 0x0022a400080011ff */
[----:B--2---:R-:W-:Y:S05]  /*adc0*/  @!P0 NANOSLEEP.SYNCS 0x989680 ;  /* 0x009896800000895d */ /* 0x004fea0003900000 */
[----:B------:R-:W2:Y:S02]  /*add0*/  @!P0 SYNCS.PHASECHK.TRANS64 P0, [R3+URZ+0xb0], R0 ;  /* 0x0000b000030085a7 */ /* 0x000ea400080010ff */
[----:B--2---:R-:W-:Y:S05]  /*ade0*/  @!P0 BRA `(.L_x_105) ;  /* 0xfffffffc00f08947 */ /* 0x004fea000383ffff */
[----:B------:R-:W-:Y:S05]  /*adf0*/  BRA `(.L_x_199) ;  /* 0xffffffb000b07947 */ /* 0x000fea000383ffff */
.L_x_116:
[----:B-1----:R-:W-:Y:S04]  /*ae00*/  MOV R2, UR44 ;  /* 0x0000002c00027c02 */ /* 0x002fe80008000f00 */
[----:B------:R1:W2:Y:S03]  /*ae10*/  SYNCS.PHASECHK.TRANS64.TRYWAIT P1, [R2+URZ+0x60], R3 ;  /* 0x00006003020075a7 */ /* 0x0002a600080211ff */
[----:B--2---:R-:W-:Y:S05]  /*ae20*/  @!P1 NANOSLEEP.SYNCS 0x989680 ;  /* 0x009896800000995d */ /* 0x004fea0003900000 */
[----:B------:R-:W2:Y:S02]  /*ae30*/  @!P1 SYNCS.PHASECHK.TRANS64 P1, [R2+URZ+0x60], R3 ;  /* 0x00006003020095a7 */ /* 0x000ea400080210ff */
[----:B--2---:R-:W-:Y:S05]  /*ae40*/  @!P1 BRA `(.L_x_116) ;  /* 0xfffffffc00ec9947 */ /* 0x004fea000383ffff */
[----:B------:R-:W-:Y:S05]  /*ae50*/  BRA `(.L_x_115) ;  /* 0xffffffc000207947 */ /* 0x000fea000383ffff */
.L_x_118:
[----:B-1----:R1:W4:Y:S02]  /*ae60*/  SYNCS.PHASECHK.TRANS64.TRYWAIT P0, [R99+URZ+0xd0], R0 ;  /* 0x0000d000630075a7 */ /* 0x00232400080011ff */
[----:B----4-:R-:W-:Y:S05]  /*ae70*/  @!P0 NANOSLEEP.SYNCS 0x989680 ;  /* 0x009896800000895d */ /* 0x010fea0003900000 */
[----:B------:R-:W4:Y:S02]  /*ae80*/  @!P0 SYNCS.PHASECHK.TRANS64 P0, [R99+URZ+0xd0], R0 ;  /* 0x0000d000630085a7 */ /* 0x000f2400080010ff */
[----:B----4-:R-:W-:Y:S05]  /*ae90*/  @!P0 BRA `(.L_x_118) ;  /* 0xfffffffc00f08947 */ /* 0x010fea000383ffff */
[----:B------:R-:W-:Y:S05]  /*aea0*/  BRA `(.L_x_117) ;  /* 0xffffffc000487947 */ /* 0x000fea000383ffff */
.L_x_127:
[----:B---3--:R3:W4:Y:S02]  /*aeb0*/  SYNCS.PHASECHK.TRANS64.TRYWAIT P0, [R3+URZ+0x60], R0 ;  /* 0x00006000030075a7 */ /* 0x00872400080011ff */
[----:B----4-:R-:W-:Y:S05]  /*aec0*/  @!P0 NANOSLEEP.SYNCS 0x989680 ;  /* 0x009896800000895d */ /* 0x010fea0003900000 */
[----:B------:R-:W4:Y:S02]  /*aed0*/  @!P0 SYNCS.PHASECHK.TRANS64 P0, [R3+URZ+0x60], R0 ;  /* 0x00006000030085a7 */ /* 0x000f2400080010ff */
[----:B----4-:R-:W-:Y:S05]  /*aee0*/  @!P0 BRA `(.L_x_127) ;  /* 0xfffffffc00f08947 */ /* 0x010fea000383ffff */
[----:B------:R-:W-:Y:S05]  /*aef0*/  BRA `(.L_x_126) ;  /* 0xffffffcc00247947 */ /* 0x000fea000383ffff */
.L_x_135:
[----:B---3--:R3:W4:Y:S02]  /*af00*/  SYNCS.PHASECHK.TRANS64.TRYWAIT P0, [R62+URZ+0x60], R5 ;  /* 0x000060053e0075a7 */ /* 0x00872400080011ff */
[----:B----4-:R-:W-:Y:S05]  /*af10*/  @!P0 NANOSLEEP.SYNCS 0x989680 ;  /* 0x009896800000895d */ /* 0x010fea0003900000 */
[----:B------:R-:W4:Y:S02]  /*af20*/  @!P0 SYNCS.PHASECHK.TRANS64 P0, [R62+URZ+0x60], R5 ;  /* 0x000060053e0085a7 */ /* 0x000f2400080010ff */
[----:B----4-:R-:W-:Y:S05]  /*af30*/  @!P0 BRA `(.L_x_135) ;  /* 0xfffffffc00f08947 */ /* 0x010fea000383ffff */
[----:B------:R-:W-:Y:S05]  /*af40*/  BRA `(.L_x_134) ;  /* 0xffffffd800287947 */ /* 0x000fea000383ffff */
.L_x_143:
[----:B---3--:R3:W4:Y:S02]  /*af50*/  SYNCS.PHASECHK.TRANS64.TRYWAIT P0, [R62+URZ+0x60], R5 ;  /* 0x000060053e0075a7 */ /* 0x00872400080011ff */
[----:B----4-:R-:W-:Y:S05]  /*af60*/  @!P0 NANOSLEEP.SYNCS 0x989680 ;  /* 0x009896800000895d */ /* 0x010fea0003900000 */
[----:B------:R-:W4:Y:S02]  /*af70*/  @!P0 SYNCS.PHASECHK.TRANS64 P0, [R62+URZ+0x60], R5 ;  /* 0x000060053e0085a7 */ /* 0x000f2400080010ff */
[----:B----4-:R-:W-:Y:S05]  /*af80*/  @!P0 BRA `(.L_x_143) ;  /* 0xfffffffc00f08947 */ /* 0x010fea000383ffff */
[----:B------:R-:W-:Y:S05]  /*af90*/  BRA `(.L_x_142) ;  /* 0xffffffe4002c7947 */ /* 0x000fea000383ffff */
        .weak           $__internal_0_$__cuda_sm10x_tcgen05_guardrail_trap_col_being_dealloced_not_returned_by_alloc
        .type           $__internal_0_$__cuda_sm10x_tcgen05_guardrail_trap_col_being_dealloced_not_returned_by_alloc,@function
        .size           $__internal_0_$__cuda_sm10x_tcgen05_guardrail_trap_col_being_dealloced_not_returned_by_alloc,($__internal_1_$__cuda_sm10x_tcgen05_guardrail_trap_phase_invalid_during_alloc - $__internal_0_$__cuda_sm10x_tcgen05_guardrail_trap_col_being_dealloced_not_returned_by_alloc)
$__internal_0_$__cuda_sm10x_tcgen05_guardrail_trap_col_being_dealloced_not_returned_by_alloc:
[----:B------:R-:W-:Y:S05]  /*afa0*/  BPT.TRAP 0x1 ;  /* 0x000000040000795c */ /* 0x000fea0000300000 */
[----:B------:R-:W-:-:S04]  /*afb0*/  HFMA2 R3, -RZ, RZ, 0, 0 ;  /* 0x00000000ff037431 */ /* 0x000fc800000001ff */
[----:B------:R-:W-:Y:S05]  /*afc0*/  RET.REL.NODEC R2 `(_ZN7cutlass13device_kernelINS_4gemm6kernel13GemmUniversalIN4cute5tupleIJiiiiEEENS1_10collective13CollectiveMmaINS1_46MainloopSm100TmaUmmaWarpSpecializedBlockScaledILi6ELi2ELi2ENS5_IJNS4_1CILi2EEESB_NSA_ILi1EEEEEEEENS5_IJNSA_ILi256EEENSA_ILi128EEESF_EEENS5_IJNS_12float_e2m1_tENS_13float_ue4m3_tEEEENS5_IJNS5_IJlSC_lEEENS4_6LayoutINS5_IJNS5_IJNS5_IJNSA_ILi32EEENSA_ILi4EEEEEEiEEENS5_IJNS5_IJNSA_ILi16EEESO_EEEiEEENS5_IJSC_iEEEEEENS5_IJST_NS5_IJNS5_IJNSA_ILi0EEESC_EEENSA_ILi512EEEEEENS5_IJSW_iEEEEEEEEEEESK_S13_NS4_8TiledMMAINS4_8MMA_AtomIJNS4_23SM100_MMA_MXF4_2x1SM_SSISI_SI_fSJ_Li256ELi128ELi16ELNS4_4UMMA5MajorE0ELS18_0ELNS17_7ScaleInE0ELS19_0EEEEEENSM_INS5_IJSC_SC_SC_EEENS5_IJSW_SW_SW_EEEEENS5_IJNS4_10UnderscoreES1F_S1F_EEEEENS5_IJNS4_28SM100_TMA_2SM_LOAD_MULTICASTES1I_EEENS5_IJNS4_14ComposedLayoutINS4_7SwizzleILi3ELi4ELi3EEENS4_18smem_ptr_flag_bitsILi4EEENSM_INS5_IJNSA_ILi8EEESF_EEENS5_IJSF_SC_EEEEEEENSM_INS5_IJNS5_IJNS5_IJSP_SC_EEESS_EEESC_NS5_IJSC_SO_EEEEEENS5_IJNS5_IJNS5_IJSS_SY_EEESX_EEESW_NS5_IJSO_SY_EEEEEEEEEEEvNS4_8identityENS5_IJNS4_18SM100_TMA_2SM_LOADES1I_EEES23_vS24_EENS_8epilogue10collective18CollectiveEpilogueINS28_23Sm100TmaWarpSpecializedILi4ELi2ELi32ELb1ELb0EEEJNS5_IJSG_SG_SF_EEENS5_IJNSM_ISG_SC_EENSM_ISN_SC_EEEEENS_10bfloat16_tESL_S2H_SL_NS28_6fusion15FusionCallbacksIS2C_NS2I_17LinearCombinationIS2H_fS2H_fLNS_15FloatRoundStyleE2EEES2D_S2G_JEEENS4_5SM1004TMEM4LOAD26SM100_TMEM_LOAD_32dp32b32xENS4_13SM90_TMA_LOADENS1K_INS1L_ILi2ELi4ELi3EEENS1N_ILi16EEENSM_INS5_IJS1P_SN_EEENS5_IJSN_SC_EEEEEEENS4_39AutoVectorizingCopyWithAssumedAlignmentILi128EEENS4_14SM90_TMA_STOREES2Y_S30_S30_EEEvvEEEEvNT_6ParamsE) ;  /* 0xffffff50020c7950 */ /* 0x000fea0003c3ffff */
        .weak           $__internal_1_$__cuda_sm10x_tcgen05_guardrail_trap_phase_invalid_during_alloc
        .type           $__internal_1_$__cuda_sm10x_tcgen05_guardrail_trap_phase_invalid_during_alloc,@function
        .size           $__internal_1_$__cuda_sm10x_tcgen05_guardrail_trap_phase_invalid_during_alloc,($__internal_2_$__cuda_sm10x_tcgen05_guardrail_trap_unallocated_columns_being_dealloced - $__internal_1_$__cuda_sm10x_tcgen05_guardrail_trap_phase_invalid_during_alloc)
$__internal_1_$__cuda_sm10x_tcgen05_guardrail_trap_phase_invalid_during_alloc:
[----:B------:R-:W-:Y:S05]  /*afd0*/  BPT.TRAP 0x1 ;  /* 0x000000040000795c */ /* 0x000fea0000300000 */
[----:B------:R-:W-:-:S04]  /*afe0*/  MOV R5, 0x0 ;  /* 0x0000000000057802 */ /* 0x000fc80000000f00 */
[----:B------:R-:W-:Y:S05]  /*aff0*/  RET.REL.NODEC R4 `(_ZN7cutlass13device_kernelINS_4gemm6kernel13GemmUniversalIN4cute5tupleIJiiiiEEENS1_10collective13CollectiveMmaINS1_46MainloopSm100TmaUmmaWarpSpecializedBlockScaledILi6ELi2ELi2ENS5_IJNS4_1CILi2EEESB_NSA_ILi1EEEEEEEENS5_IJNSA_ILi256EEENSA_ILi128EEESF_EEENS5_IJNS_12float_e2m1_tENS_13float_ue4m3_tEEEENS5_IJNS5_IJlSC_lEEENS4_6LayoutINS5_IJNS5_IJNS5_IJNSA_ILi32EEENSA_ILi4EEEEEEiEEENS5_IJNS5_IJNSA_ILi16EEESO_EEEiEEENS5_IJSC_iEEEEEENS5_IJST_NS5_IJNS5_IJNSA_ILi0EEESC_EEENSA_ILi512EEEEEENS5_IJSW_iEEEEEEEEEEESK_S13_NS4_8TiledMMAINS4_8MMA_AtomIJNS4_23SM100_MMA_MXF4_2x1SM_SSISI_SI_fSJ_Li256ELi128ELi16ELNS4_4UMMA5MajorE0ELS18_0ELNS17_7ScaleInE0ELS19_0EEEEEENSM_INS5_IJSC_SC_SC_EEENS5_IJSW_SW_SW_EEEEENS5_IJNS4_10UnderscoreES1F_S1F_EEEEENS5_IJNS4_28SM100_TMA_2SM_LOAD_MULTICASTES1I_EEENS5_IJNS4_14ComposedLayoutINS4_7SwizzleILi3ELi4ELi3EEENS4_18smem_ptr_flag_bitsILi4EEENSM_INS5_IJNSA_ILi8EEESF_EEENS5_IJSF_SC_EEEEEEENSM_INS5_IJNS5_IJNS5_IJSP_SC_EEESS_EEESC_NS5_IJSC_SO_EEEEEENS5_IJNS5_IJNS5_IJSS_SY_EEESX_EEESW_NS5_IJSO_SY_EEEEEEEEEEEvNS4_8identityENS5_IJNS4_18SM100_TMA_2SM_LOADES1I_EEES23_vS24_EENS_8epilogue10collective18CollectiveEpilogueINS28_23Sm100TmaWarpSpecializedILi4ELi2ELi32ELb1ELb0EEEJNS5_IJSG_SG_SF_EEENS5_IJNSM_ISG_SC_EENSM_ISN_SC_EEEEENS_10bfloat16_tESL_S2H_SL_NS28_6fusion15FusionCallbacksIS2C_NS2I_17LinearCombinationIS2H_fS2H_fLNS_15FloatRoundStyleE2EEES2D_S2G_JEEENS4_5SM1004TMEM4LOAD26SM100_TMEM_LOAD_32dp32b32xENS4_13SM90_TMA_LOADENS1K_INS1L_ILi2ELi4ELi3EEENS1N_ILi16EEENSM_INS5_IJS1P_SN_EEENS5_IJSN_SC_EEEEEEENS4_39AutoVectorizingCopyWithAssumedAlignmentILi128EEENS4_14SM90_TMA_STOREES2Y_S30_S30_EEEvvEEEEvNT_6ParamsE) ;  /* 0xffffff5004007950 */ /* 0x000fea0003c3ffff */
        .weak           $__internal_2_$__cuda_sm10x_tcgen05_guardrail_trap_unallocated_columns_being_dealloced
        .type           $__internal_2_$__cuda_sm10x_tcgen05_guardrail_trap_unallocated_columns_being_dealloced,@function
        .size           $__internal_2_$__cuda_sm10x_tcgen05_guardrail_trap_unallocated_columns_being_dealloced,(.L_x_201 - $__internal_2_$__cuda_sm10x_tcgen05_guardrail_trap_unallocated_columns_being_dealloced)
$__internal_2_$__cuda_sm10x_tcgen05_guardrail_trap_unallocated_columns_being_dealloced:
[----:B------:R-:W-:Y:S05]  /*b000*/  BPT.TRAP 0x1 ;  /* 0x000000040000795c */ /* 0x000fea0000300000 */
[----:B------:R-:W-:-:S04]  /*b010*/  HFMA2 R3, -RZ, RZ, 0, 0 ;  /* 0x00000000ff037431 */ /* 0x000fc800000001ff */
[----:B------:R-:W-:Y:S05]  /*b020*/  RET.REL.NODEC R2 `(_ZN7cutlass13device_kernelINS_4gemm6kernel13GemmUniversalIN4cute5tupleIJiiiiEEENS1_10collective13CollectiveMmaINS1_46MainloopSm100TmaUmmaWarpSpecializedBlockScaledILi6ELi2ELi2ENS5_IJNS4_1CILi2EEESB_NSA_ILi1EEEEEEEENS5_IJNSA_ILi256EEENSA_ILi128EEESF_EEENS5_IJNS_12float_e2m1_tENS_13float_ue4m3_tEEEENS5_IJNS5_IJlSC_lEEENS4_6LayoutINS5_IJNS5_IJNS5_IJNSA_ILi32EEENSA_ILi4EEEEEEiEEENS5_IJNS5_IJNSA_ILi16EEESO_EEEiEEENS5_IJSC_iEEEEEENS5_IJST_NS5_IJNS5_IJNSA_ILi0EEESC_EEENSA_ILi512EEEEEENS5_IJSW_iEEEEEEEEEEESK_S13_NS4_8TiledMMAINS4_8MMA_AtomIJNS4_23SM100_MMA_MXF4_2x1SM_SSISI_SI_fSJ_Li256ELi128ELi16ELNS4_4UMMA5MajorE0ELS18_0ELNS17_7ScaleInE0ELS19_0EEEEEENSM_INS5_IJSC_SC_SC_EEENS5_IJSW_SW_SW_EEEEENS5_IJNS4_10UnderscoreES1F_S1F_EEEEENS5_IJNS4_28SM100_TMA_2SM_LOAD_MULTICASTES1I_EEENS5_IJNS4_14ComposedLayoutINS4_7SwizzleILi3ELi4ELi3EEENS4_18smem_ptr_flag_bitsILi4EEENSM_INS5_IJNSA_ILi8EEESF_EEENS5_IJSF_SC_EEEEEEENSM_INS5_IJNS5_IJNS5_IJSP_SC_EEESS_EEESC_NS5_IJSC_SO_EEEEEENS5_IJNS5_IJNS5_IJSS_SY_EEESX_EEESW_NS5_IJSO_SY_EEEEEEEEEEEvNS4_8identityENS5_IJNS4_18SM100_TMA_2SM_LOADES1I_EEES23_vS24_EENS_8epilogue10collective18CollectiveEpilogueINS28_23Sm100TmaWarpSpecializedILi4ELi2ELi32ELb1ELb0EEEJNS5_IJSG_SG_SF_EEENS5_IJNSM_ISG_SC_EENSM_ISN_SC_EEEEENS_10bfloat16_tESL_S2H_SL_NS28_6fusion15FusionCallbacksIS2C_NS2I_17LinearCombinationIS2H_fS2H_fLNS_15FloatRoundStyleE2EEES2D_S2G_JEEENS4_5SM1004TMEM4LOAD26SM100_TMEM_LOAD_32dp32b32xENS4_13SM90_TMA_LOADENS1K_INS1L_ILi2ELi4ELi3EEENS1N_ILi16EEENSM_INS5_IJS1P_SN_EEENS5_IJSN_SC_EEEEEEENS4_39AutoVectorizingCopyWithAssumedAlignmentILi128EEENS4_14SM90_TMA_STOREES2Y_S30_S30_EEEvvEEEEvNT_6ParamsE) ;  /* 0xffffff4c02f47950 */ /* 0x000fea0003c3ffff */
.L_x_200:
[----:B------:R-:W-:-:S00]  /*b030*/  BRA `(.L_x_200) ;  /* 0xfffffffc00fc7947 */ /* 0x000fc0000383ffff */
[----:B------:R-:W-:-:S00]  /*b040*/  NOP ;  /* 0x0000000000007918 */ /* 0x000fc00000000000 */
        /* <DEDUP_REMOVED lines=11> */
.L_x_201:


//--------------------- .nv.global.init           --------------------------
	.section	.nv.global.init,"aw",@progbits
.nv.global.init:
	.type		$str$29,@object
	.size		$str$29,($str$30 - $str$29)
$str$29:
        /*0000*/ 	.byte	0x28, 0x61, 0x64, 0x64, 0x72, 0x65, 0x73, 0x73, 0x20, 0x26, 0x20, 0x6d, 0x61, 0x73, 0x6b, 0x29
        /*0010*/ 	.byte	0x20, 0x3d, 0x3d, 0x20, 0x30, 0x00
	.type		$str$30,@object
	.size		$str$30,($str$26 - $str$30)
$str$30:
        /*0016*/ 	.byte	0x2f, 0x74, 0x6d, 0x70, 0x2f, 0x63, 0x75, 0x74, 0x6c, 0x61, 0x73, 0x73, 0x5f, 0x73, 0x77, 0x65
        /*0026*/ 	.byte	0x65, 0x70, 0x5f, 0x73, 0x72, 0x63, 0x2f, 0x69, 0x6e, 0x63, 0x6c, 0x75, 0x64, 0x65, 0x2f, 0x63
        /*0036*/ 	.byte	0x75, 0x74, 0x65, 0x2f, 0x70, 0x6f, 0x69, 0x6e, 0x74, 0x65, 0x72, 0x5f, 0x66, 0x6c, 0x61, 0x67
        /*0046*/ 	.byte	0x67, 0x65, 0x64, 0x2e, 0x68, 0x70, 0x70, 0x00
	.type		$str$26,@object
	.size		$str$26,($str$25 - $str$26)
$str$26:
        /*004e*/ 	.byte	0x2f, 0x74, 0x6d, 0x70, 0x2f, 0x63, 0x75, 0x74, 0x6c, 0x61, 0x73, 0x73, 0x5f, 0x73, 0x77, 0x65
        /*005e*/ 	.byte	0x65, 0x70, 0x5f, 0x73, 0x72, 0x63, 0x2f, 0x69, 0x6e, 0x63, 0x6c, 0x75, 0x64, 0x65, 0x2f, 0x63
        /*006e*/ 	.byte	0x75, 0x74, 0x65, 0x2f, 0x61, 0x74, 0x6f, 0x6d, 0x2f, 0x63, 0x6f, 0x70, 0x79, 0x5f, 0x74, 0x72
        /*007e*/ 	.byte	0x61, 0x69, 0x74, 0x73, 0x5f, 0x73, 0x6d, 0x31, 0x30, 0x30, 0x2e, 0x68, 0x70, 0x70, 0x00
	.type		$str$25,@object
	.size		$str$25,(__unnamed_1 - $str$25)
$str$25:
        /*008d*/ 	.byte	0x28, 0x28, 0x75, 0x69, 0x6e, 0x74, 0x33, 0x32, 0x5f, 0x74, 0x28, 0x74, 0x68, 0x72, 0x65, 0x61
        /*009d*/ 	.byte	0x64, 0x49, 0x64, 0x78, 0x2e, 0x78, 0x29, 0x20, 0x2f, 0x20, 0x33, 0x32, 0x29, 0x20, 0x25, 0x20
        /*00ad*/ 	.byte	0x34, 0x29, 0x20, 0x3d, 0x3d, 0x20, 0x28, 0x28, 0x28, 0x74, 0x6d, 0x65, 0x6d, 0x5f, 0x61, 0x64
        /*00bd*/ 	.byte	0x64, 0x72, 0x20, 0x3e, 0x3e, 0x20, 0x31, 0x36, 0x29, 0x20, 0x2f, 0x20, 0x33, 0x32, 0x29, 0x20
        /*00cd*/ 	.byte	0x25, 0x20, 0x34, 0x29, 0x00
	.type		__unnamed_1,@object
	.size		__unnamed_1,(__unnamed_2 - __unnamed_1)
__unnamed_1:
        /*00d2*/ 	.byte	0x61, 0x75, 0x74, 0x6f, 0x20, 0x63, 0x75, 0x74, 0x65, 0x3a, 0x3a, 0x61, 0x73, 0x5f, 0x70, 0x6f
        /* <DEDUP_REMOVED lines=24> */
        /*0262*/ 	.byte	0x34, 0x30, 0x39, 0x36, 0x3e, 0x3e, 0x3e, 0x3e, 0x5d, 0x00
	.type		__unnamed_2,@object
	.size		__unnamed_2,(.L_2 - __unnamed_2)
__unnamed_2:
        /* <DEDUP_REMOVED lines=42> */
        /*050c*/ 	.byte	0x3e, 0x3e, 0x5d, 0x00
.L_2:


//--------------------- .nv.shared._ZN7cutlass13device_kernelINS_4gemm6kernel13GemmUniversalIN4cute5tupleIJiiiiEEENS1_10collective13CollectiveMmaINS1_46MainloopSm100TmaUmmaWarpSpecializedBlockScaledILi6ELi2ELi2ENS5_IJNS4_1CILi2EEESB_NSA_ILi1EEEEEEEENS5_IJNSA_ILi256EEENSA_ILi128EEESF_EEENS5_IJNS_12float_e2m1_tENS_13float_ue4m3_tEEEENS5_IJNS5_IJlSC_lEEENS4_6LayoutINS5_IJNS5_IJNS5_IJNSA_ILi32EEENSA_ILi4EEEEEEiEEENS5_IJNS5_IJNSA_ILi16EEESO_EEEiEEENS5_IJSC_iEEEEEENS5_IJST_NS5_IJNS5_IJNSA_ILi0EEESC_EEENSA_ILi512EEEEEENS5_IJSW_iEEEEEEEEEEESK_S13_NS4_8TiledMMAINS4_8MMA_AtomIJNS4_23SM100_MMA_MXF4_2x1SM_SSISI_SI_fSJ_Li256ELi128ELi16ELNS4_4UMMA5MajorE0ELS18_0ELNS17_7ScaleInE0ELS19_0EEEEEENSM_INS5_IJSC_SC_SC_EEENS5_IJSW_SW_SW_EEEEENS5_IJNS4_10UnderscoreES1F_S1F_EEEEENS5_IJNS4_28SM100_TMA_2SM_LOAD_MULTICASTES1I_EEENS5_IJNS4_14ComposedLayoutINS4_7SwizzleILi3ELi4ELi3EEENS4_18smem_ptr_flag_bitsILi4EEENSM_INS5_IJNSA_ILi8EEESF_EEENS5_IJSF_SC_EEEEEEENSM_INS5_IJNS5_IJNS5_IJSP_SC_EEESS_EEESC_NS5_IJSC_SO_EEEEEENS5_IJNS5_IJNS5_IJSS_SY_EEESX_EEESW_NS5_IJSO_SY_EEEEEEEEEEEvNS4_8identityENS5_IJNS4_18SM100_TMA_2SM_LOADES1I_EEES23_vS24_EENS_8epilogue10collective18CollectiveEpilogueINS28_23Sm100TmaWarpSpecializedILi4ELi2ELi32ELb1ELb0EEEJNS5_IJSG_SG_SF_EEENS5_IJNSM_ISG_SC_EENSM_ISN_SC_EEEEENS_10bfloat16_tESL_S2H_SL_NS28_6fusion15FusionCallbacksIS2C_NS2I_17LinearCombinationIS2H_fS2H_fLNS_15FloatRoundStyleE2EEES2D_S2G_JEEENS4_5SM1004TMEM4LOAD26SM100_TMEM_LOAD_32dp32b32xENS4_13SM90_TMA_LOADENS1K_INS1L_ILi2ELi4ELi3EEENS1N_ILi16EEENSM_INS5_IJS1P_SN_EEENS5_IJSN_SC_EEEEEEENS4_39AutoVectorizingCopyWithAssumedAlignmentILi128EEENS4_14SM90_TMA_STOREES2Y_S30_S30_EEEvvEEEEvNT_6ParamsE --------------------------
	.section	.nv.shared._ZN7cutlass13device_kernelINS_4gemm6kernel13GemmUniversalIN4cute5tupleIJiiiiEEENS1_10collective13CollectiveMmaINS1_46MainloopSm100TmaUmmaWarpSpecializedBlockScaledILi6ELi2ELi2ENS5_IJNS4_1CILi2EEESB_NSA_ILi1EEEEEEEENS5_IJNSA_ILi256EEENSA_ILi128EEESF_EEENS5_IJNS_12float_e2m1_tENS_13float_ue4m3_tEEEENS5_IJNS5_IJlSC_lEEENS4_6LayoutINS5_IJNS5_IJNS5_IJNSA_ILi32EEENSA_ILi4EEEEEEiEEENS5_IJNS5_IJNSA_ILi16EEESO_EEEiEEENS5_IJSC_iEEEEEENS5_IJST_NS5_IJNS5_IJNSA_ILi0EEESC_EEENSA_ILi512EEEEEENS5_IJSW_iEEEEEEEEEEESK_S13_NS4_8TiledMMAINS4_8MMA_AtomIJNS4_23SM100_MMA_MXF4_2x1SM_SSISI_SI_fSJ_Li256ELi128ELi16ELNS4_4UMMA5MajorE0ELS18_0ELNS17_7ScaleInE0ELS19_0EEEEEENSM_INS5_IJSC_SC_SC_EEENS5_IJSW_SW_SW_EEEEENS5_IJNS4_10UnderscoreES1F_S1F_EEEEENS5_IJNS4_28SM100_TMA_2SM_LOAD_MULTICASTES1I_EEENS5_IJNS4_14ComposedLayoutINS4_7SwizzleILi3ELi4ELi3EEENS4_18smem_ptr_flag_bitsILi4EEENSM_INS5_IJNSA_ILi8EEESF_EEENS5_IJSF_SC_EEEEEEENSM_INS5_IJNS5_IJNS5_IJSP_SC_EEESS_EEESC_NS5_IJSC_SO_EEEEEENS5_IJNS5_IJNS5_IJSS_SY_EEESX_EEESW_NS5_IJSO_SY_EEEEEEEEEEEvNS4_8identityENS5_IJNS4_18SM100_TMA_2SM_LOADES1I_EEES23_vS24_EENS_8epilogue10collective18CollectiveEpilogueINS28_23Sm100TmaWarpSpecializedILi4ELi2ELi32ELb1ELb0EEEJNS5_IJSG_SG_SF_EEENS5_IJNSM_ISG_SC_EENSM_ISN_SC_EEEEENS_10bfloat16_tESL_S2H_SL_NS28_6fusion15FusionCallbacksIS2C_NS2I_17LinearCombinationIS2H_fS2H_fLNS_15FloatRoundStyleE2EEES2D_S2G_JEEENS4_5SM1004TMEM4LOAD26SM100_TMEM_LOAD_32dp32b32xENS4_13SM90_TMA_LOADENS1K_INS1L_ILi2ELi4ELi3EEENS1N_ILi16EEENSM_INS5_IJS1P_SN_EEENS5_IJSN_SC_EEEEEEENS4_39AutoVectorizingCopyWithAssumedAlignmentILi128EEENS4_14SM90_TMA_STOREES2Y_S30_S30_EEEvvEEEEvNT_6ParamsE,"aw",@nobits
	.sectionflags	@""
	.align	16
	.zero		1024


//--------------------- .nv.shared.reserved.0     --------------------------
	.section	.nv.shared.reserved.0,"aw",@nobits
	.weak		__nv_reservedSMEM_offset_0_alias
	.size		__nv_reservedSMEM_offset_0_alias, 0, 64
	.other		__nv_reservedSMEM_offset_0_alias,@"STO_CUDA_RESERVED_SHARED STV_DEFAULT"
__nv_reservedSMEM_offset_0_alias:
	.zero		0
.nv.shared.reserved.0:
	.zero		64
	.weak		__nv_reservedSMEM_tcgen05_partition
	.type		__nv_reservedSMEM_tcgen05_partition,@object
	.size		__nv_reservedSMEM_tcgen05_partition,(.L_0 - __nv_reservedSMEM_tcgen05_partition)
__nv_reservedSMEM_tcgen05_partition:
	.zero		32
.L_0:


//--------------------- .nv.global                --------------------------
	.section	.nv.global,"aw",@nobits
.nv.global:
	.type		_ZN40_INTERNAL_8e95c1c9_4_k_cu_4837af60_326254cute1_E,@object
	.size		_ZN40_INTERNAL_8e95c1c9_4_k_cu_4837af60_326254cute1_E,(_ZN40_INTERNAL_8e95c1c9_4_k_cu_4837af60_326254cuda3std3__45__cpo6cbeginE - _ZN40_INTERNAL_8e95c1c9_4_k_cu_4837af60_326254cute1_E)
_ZN40_INTERNAL_8e95c1c9_4_k_cu_4837af60_326254cute1_E:
	.zero		1
	.type		_ZN40_INTERNAL_8e95c1c9_4_k_cu_4837af60_326254cuda3std3__45__cpo6cbeginE,@object
	.size		_ZN40_INTERNAL_8e95c1c9_4_k_cu_4837af60_326254cuda3std3__45__cpo6cbeginE,(_ZN40_INTERNAL_8e95c1c9_4_k_cu_4837af60_326254cuda3std3__48in_placeE - _ZN40_INTERNAL_8e95c1c9_4_k_cu_4837af60_326254cuda3std3__45__cpo6cbeginE)
_ZN40_INTERNAL_8e95c1c9_4_k_cu_4837af60_326254cuda3std3__45__cpo6cbeginE:
	.zero		1
	.type		_ZN40_INTERNAL_8e95c1c9_4_k_cu_4837af60_326254cuda3std3__48in_placeE,@object
	.size		_ZN40_INTERNAL_8e95c1c9_4_k_cu_4837af60_326254cuda3std3__48in_placeE,(_ZN40_INTERNAL_8e95c1c9_4_k_cu_4837af60_326254cuda3std6ranges3__45__cpo9iter_moveE - _ZN40_INTERNAL_8e95c1c9_4_k_cu_4837af60_326254cuda3std3__48in_placeE)
_ZN40_INTERNAL_8e95c1c9_4_k_cu_4837af60_326254cuda3std3__48in_placeE:
	.zero		1
	.type		_ZN40_INTERNAL_8e95c1c9_4_k_cu_4837af60_326254cuda3std6ranges3__45__cpo9iter_moveE,@object
	.size		_ZN40_INTERNAL_8e95c1c9_4_k_cu_4837af60_326254cuda3std6ranges3__45__cpo9iter_moveE,(_ZN40_INTERNAL_8e95c1c9_4_k_cu_4837af60_326254cuda3std3__45__cpo5beginE - _ZN40_INTERNAL_8e95c1c9_4_k_cu_4837af60_326254cuda3std6ranges3__45__cpo9iter_moveE)
_ZN40_INTERNAL_8e95c1c9_4_k_cu_4837af60_326254cuda3std6ranges3__45__cpo9iter_moveE:
	.zero		1
	.type		_ZN40_INTERNAL_8e95c1c9_4_k_cu_4837af60_326254cuda3std3__45__cpo5beginE,@object
	.size		_ZN40_INTERNAL_8e95c1c9_4_k_cu_4837af60_326254cuda3std3__45__cpo5beginE,(_ZN40_INTERNAL_8e95c1c9_4_k_cu_4837af60_326254cuda3std3__442_GLOBAL__N__8e95c1c9_4_k_cu_4837af60_326256ignoreE - _ZN40_INTERNAL_8e95c1c9_4_k_cu_4837af60_326254cuda3std3__45__cpo5beginE)
_ZN40_INTERNAL_8e95c1c9_4_k_cu_4837af60_326254cuda3std3__45__cpo5beginE:
	.zero		1
	.type		_ZN40_INTERNAL_8e95c1c9_4_k_cu_4837af60_326254cuda3std3__442_GLOBAL__N__8e95c1c9_4_k_cu_4837af60_326256ignoreE,@object
	.size		_ZN40_INTERNAL_8e95c1c9_4_k_cu_4837af60_326254cuda3std3__442_GLOBAL__N__8e95c1c9_4_k_cu_4837af60_326256ignoreE,(_ZN40_INTERNAL_8e95c1c9_4_k_cu_4837af60_326254cute7productE - _ZN40_INTERNAL_8e95c1c9_4_k_cu_4837af60_326254cuda3std3__442_GLOBAL__N__8e95c1c9_4_k_cu_4837af60_326256ignoreE)
_ZN40_INTERNAL_8e95c1c9_4_k_cu_4837af60_326254cuda3std3__442_GLOBAL__N__8e95c1c9_4_k_cu_4837af60_326256ignoreE:
	.zero		1
	.type		_ZN40_INTERNAL_8e95c1c9_4_k_cu_4837af60_326254cute7productE,@object
	.size		_ZN40_INTERNAL_8e95c1c9_4_k_cu_4837af60_326254cute7productE,(_ZN40_INTERNAL_8e95c1c9_4_k_cu_4837af60_326254cuda3std3__45__cpo3endE - _ZN40_INTERNAL_8e95c1c9_4_k_cu_4837af60_326254cute7productE)
_ZN40_INTERNAL_8e95c1c9_4_k_cu_4837af60_326254cute7productE:
	.zero		1
	.type		_ZN40_INTERNAL_8e95c1c9_4_k_cu_4837af60_326254cuda3std3__45__cpo3endE,@object
	.size		_ZN40_INTERNAL_8e95c1c9_4_k_cu_4837af60_326254cuda3std3__45__cpo3endE,(_ZN40_INTERNAL_8e95c1c9_4_k_cu_4837af60_326254cuda3std3__419piecewise_constructE - _ZN40_INTERNAL_8e95c1c9_4_k_cu_4837af60_326254cuda3std3__45__cpo3endE)
_ZN40_INTERNAL_8e95c1c9_4_k_cu_4837af60_326254cuda3std3__45__cpo3endE:
	.zero		1
	.type		_ZN40_INTERNAL_8e95c1c9_4_k_cu_4837af60_326254cuda3std3__419piecewise_constructE,@object
	.size		_ZN40_INTERNAL_8e95c1c9_4_k_cu_4837af60_326254cuda3std3__419piecewise_constructE,(_ZN40_INTERNAL_8e95c1c9_4_k_cu_4837af60_326254cuda3std3__45__cpo4cendE - _ZN40_INTERNAL_8e95c1c9_4_k_cu_4837af60_326254cuda3std3__419piecewise_constructE)
_ZN40_INTERNAL_8e95c1c9_4_k_cu_4837af60_326254cuda3std3__419piecewise_constructE:
	.zero		1
	.type		_ZN40_INTERNAL_8e95c1c9_4_k_cu_4837af60_326254cuda3std3__45__cpo4cendE,@object
	.size		_ZN40_INTERNAL_8e95c1c9_4_k_cu_4837af60_326254cuda3std3__45__cpo4cendE,(_ZN40_INTERNAL_8e95c1c9_4_k_cu_4837af60_326254cuda3std6ranges3__45__cpo4swapE - _ZN40_INTERNAL_8e95c1c9_4_k_cu_4837af60_326254cuda3std3__45__cpo4cendE)
_ZN40_INTERNAL_8e95c1c9_4_k_cu_4837af60_326254cuda3std3__45__cpo4cendE:
	.zero		1
	.type		_ZN40_INTERNAL_8e95c1c9_4_k_cu_4837af60_326254cuda3std6ranges3__45__cpo4swapE,@object
	.size		_ZN40_INTERNAL_8e95c1c9_4_k_cu_4837af60_326254cuda3std6ranges3__45__cpo4swapE,(.L_10 - _ZN40_INTERNAL_8e95c1c9_4_k_cu_4837af60_326254cuda3std6ranges3__45__cpo4swapE)
_ZN40_INTERNAL_8e95c1c9_4_k_cu_4837af60_326254cuda3std6ranges3__45__cpo4swapE:
	.zero		1
.L_10:


//--------------------- .nv.constant0._ZN7cutlass13device_kernelINS_4gemm6kernel13GemmUniversalIN4cute5tupleIJiiiiEEENS1_10collective13CollectiveMmaINS1_46MainloopSm100TmaUmmaWarpSpecializedBlockScaledILi6ELi2ELi2ENS5_IJNS4_1CILi2EEESB_NSA_ILi1EEEEEEEENS5_IJNSA_ILi256EEENSA_ILi128EEESF_EEENS5_IJNS_12float_e2m1_tENS_13float_ue4m3_tEEEENS5_IJNS5_IJlSC_lEEENS4_6LayoutINS5_IJNS5_IJNS5_IJNSA_ILi32EEENSA_ILi4EEEEEEiEEENS5_IJNS5_IJNSA_ILi16EEESO_EEEiEEENS5_IJSC_iEEEEEENS5_IJST_NS5_IJNS5_IJNSA_ILi0EEESC_EEENSA_ILi512EEEEEENS5_IJSW_iEEEEEEEEEEESK_S13_NS4_8TiledMMAINS4_8MMA_AtomIJNS4_23SM100_MMA_MXF4_2x1SM_SSISI_SI_fSJ_Li256ELi128ELi16ELNS4_4UMMA5MajorE0ELS18_0ELNS17_7ScaleInE0ELS19_0EEEEEENSM_INS5_IJSC_SC_SC_EEENS5_IJSW_SW_SW_EEEEENS5_IJNS4_10UnderscoreES1F_S1F_EEEEENS5_IJNS4_28SM100_TMA_2SM_LOAD_MULTICASTES1I_EEENS5_IJNS4_14ComposedLayoutINS4_7SwizzleILi3ELi4ELi3EEENS4_18smem_ptr_flag_bitsILi4EEENSM_INS5_IJNSA_ILi8EEESF_EEENS5_IJSF_SC_EEEEEEENSM_INS5_IJNS5_IJNS5_IJSP_SC_EEESS_EEESC_NS5_IJSC_SO_EEEEEENS5_IJNS5_IJNS5_IJSS_SY_EEESX_EEESW_NS5_IJSO_SY_EEEEEEEEEEEvNS4_8identityENS5_IJNS4_18SM100_TMA_2SM_LOADES1I_EEES23_vS24_EENS_8epilogue10collective18CollectiveEpilogueINS28_23Sm100TmaWarpSpecializedILi4ELi2ELi32ELb1ELb0EEEJNS5_IJSG_SG_SF_EEENS5_IJNSM_ISG_SC_EENSM_ISN_SC_EEEEENS_10bfloat16_tESL_S2H_SL_NS28_6fusion15FusionCallbacksIS2C_NS2I_17LinearCombinationIS2H_fS2H_fLNS_15FloatRoundStyleE2EEES2D_S2G_JEEENS4_5SM1004TMEM4LOAD26SM100_TMEM_LOAD_32dp32b32xENS4_13SM90_TMA_LOADENS1K_INS1L_ILi2ELi4ELi3EEENS1N_ILi16EEENSM_INS5_IJS1P_SN_EEENS5_IJSN_SC_EEEEEEENS4_39AutoVectorizingCopyWithAssumedAlignmentILi128EEENS4_14SM90_TMA_STOREES2Y_S30_S30_EEEvvEEEEvNT_6ParamsE --------------------------
	.section	.nv.constant0._ZN7cutlass13device_kernelINS_4gemm6kernel13GemmUniversalIN4cute5tupleIJiiiiEEENS1_10collective13CollectiveMmaINS1_46MainloopSm100TmaUmmaWarpSpecializedBlockScaledILi6ELi2ELi2ENS5_IJNS4_1CILi2EEESB_NSA_ILi1EEEEEEEENS5_IJNSA_ILi256EEENSA_ILi128EEESF_EEENS5_IJNS_12float_e2m1_tENS_13float_ue4m3_tEEEENS5_IJNS5_IJlSC_lEEENS4_6LayoutINS5_IJNS5_IJNS5_IJNSA_ILi32EEENSA_ILi4EEEEEEiEEENS5_IJNS5_IJNSA_ILi16EEESO_EEEiEEENS5_IJSC_iEEEEEENS5_IJST_NS5_IJNS5_IJNSA_ILi0EEESC_EEENSA_ILi512EEEEEENS5_IJSW_iEEEEEEEEEEESK_S13_NS4_8TiledMMAINS4_8MMA_AtomIJNS4_23SM100_MMA_MXF4_2x1SM_SSISI_SI_fSJ_Li256ELi128ELi16ELNS4_4UMMA5MajorE0ELS18_0ELNS17_7ScaleInE0ELS19_0EEEEEENSM_INS5_IJSC_SC_SC_EEENS5_IJSW_SW_SW_EEEEENS5_IJNS4_10UnderscoreES1F_S1F_EEEEENS5_IJNS4_28SM100_TMA_2SM_LOAD_MULTICASTES1I_EEENS5_IJNS4_14ComposedLayoutINS4_7SwizzleILi3ELi4ELi3EEENS4_18smem_ptr_flag_bitsILi4EEENSM_INS5_IJNSA_ILi8EEESF_EEENS5_IJSF_SC_EEEEEEENSM_INS5_IJNS5_IJNS5_IJSP_SC_EEESS_EEESC_NS5_IJSC_SO_EEEEEENS5_IJNS5_IJNS5_IJSS_SY_EEESX_EEESW_NS5_IJSO_SY_EEEEEEEEEEEvNS4_8identityENS5_IJNS4_18SM100_TMA_2SM_LOADES1I_EEES23_vS24_EENS_8epilogue10collective18CollectiveEpilogueINS28_23Sm100TmaWarpSpecializedILi4ELi2ELi32ELb1ELb0EEEJNS5_IJSG_SG_SF_EEENS5_IJNSM_ISG_SC_EENSM_ISN_SC_EEEEENS_10bfloat16_tESL_S2H_SL_NS28_6fusion15FusionCallbacksIS2C_NS2I_17LinearCombinationIS2H_fS2H_fLNS_15FloatRoundStyleE2EEES2D_S2G_JEEENS4_5SM1004TMEM4LOAD26SM100_TMEM_LOAD_32dp32b32xENS4_13SM90_TMA_LOADENS1K_INS1L_ILi2ELi4ELi3EEENS1N_ILi16EEENSM_INS5_IJS1P_SN_EEENS5_IJSN_SC_EEEEEEENS4_39AutoVectorizingCopyWithAssumedAlignmentILi128EEENS4_14SM90_TMA_STOREES2Y_S30_S30_EEEvvEEEEvNT_6ParamsE,"a",@progbits
	.sectionflags	@""
	.align	4
.nv.constant0._ZN7cutlass13device_kernelINS_4gemm6kernel13GemmUniversalIN4cute5tupleIJiiiiEEENS1_10collective13CollectiveMmaINS1_46MainloopSm100TmaUmmaWarpSpecializedBlockScaledILi6ELi2ELi2ENS5_IJNS4_1CILi2EEESB_NSA_ILi1EEEEEEEENS5_IJNSA_ILi256EEENSA_ILi128EEESF_EEENS5_IJNS_12float_e2m1_tENS_13float_ue4m3_tEEEENS5_IJNS5_IJlSC_lEEENS4_6LayoutINS5_IJNS5_IJNS5_IJNSA_ILi32EEENSA_ILi4EEEEEEiEEENS5_IJNS5_IJNSA_ILi16EEESO_EEEiEEENS5_IJSC_iEEEEEENS5_IJST_NS5_IJNS5_IJNSA_ILi0EEESC_EEENSA_ILi512EEEEEENS5_IJSW_iEEEEEEEEEEESK_S13_NS4_8TiledMMAINS4_8MMA_AtomIJNS4_23SM100_MMA_MXF4_2x1SM_SSISI_SI_fSJ_Li256ELi128ELi16ELNS4_4UMMA5MajorE0ELS18_0ELNS17_7ScaleInE0ELS19_0EEEEEENSM_INS5_IJSC_SC_SC_EEENS5_IJSW_SW_SW_EEEEENS5_IJNS4_10UnderscoreES1F_S1F_EEEEENS5_IJNS4_28SM100_TMA_2SM_LOAD_MULTICASTES1I_EEENS5_IJNS4_14ComposedLayoutINS4_7SwizzleILi3ELi4ELi3EEENS4_18smem_ptr_flag_bitsILi4EEENSM_INS5_IJNSA_ILi8EEESF_EEENS5_IJSF_SC_EEEEEEENSM_INS5_IJNS5_IJNS5_IJSP_SC_EEESS_EEESC_NS5_IJSC_SO_EEEEEENS5_IJNS5_IJNS5_IJSS_SY_EEESX_EEESW_NS5_IJSO_SY_EEEEEEEEEEEvNS4_8identityENS5_IJNS4_18SM100_TMA_2SM_LOADES1I_EEES23_vS24_EENS_8epilogue10collective18CollectiveEpilogueINS28_23Sm100TmaWarpSpecializedILi4ELi2ELi32ELb1ELb0EEEJNS5_IJSG_SG_SF_EEENS5_IJNSM_ISG_SC_EENSM_ISN_SC_EEEEENS_10bfloat16_tESL_S2H_SL_NS28_6fusion15FusionCallbacksIS2C_NS2I_17LinearCombinationIS2H_fS2H_fLNS_15FloatRoundStyleE2EEES2D_S2G_JEEENS4_5SM1004TMEM4LOAD26SM100_TMEM_LOAD_32dp32b32xENS4_13SM90_TMA_LOADENS1K_INS1L_ILi2ELi4ELi3EEENS1N_ILi16EEENSM_INS5_IJS1P_SN_EEENS5_IJSN_SC_EEEEEEENS4_39AutoVectorizingCopyWithAssumedAlignmentILi128EEENS4_14SM90_TMA_STOREES2Y_S30_S30_EEEvvEEEEvNT_6ParamsE:
	.zero		3968


//--------------------- SYMBOLS --------------------------

	.type		.nv.reservedSmem.offset0,@object
	.size		.nv.reservedSmem.offset0,0x4
	.type		.nv.reservedSmem.cap,@object
	.size		.nv.reservedSmem.cap,0x4
	.type		__assertfail,@function
